//
// Generated by NVIDIA NVVM Compiler
//
// Compiler Build ID: CL-36424714
// Cuda compilation tools, release 13.0, V13.0.88
// Based on NVVM 20.0.0
//

.version 9.0
.target sm_100
.address_size 64

	// .globl	_Z9mc_kernellidddddimPdS_
.global .align 4 .b8 precalc_xorwow_matrix[102400];
.global .align 4 .b8 precalc_xorwow_offset_matrix[102400];
.global .align 4 .b8 mrg32k3aM1[2304];
.global .align 4 .b8 mrg32k3aM2[2304];
.global .align 4 .b8 mrg32k3aM1SubSeq[2016];
.global .align 4 .b8 mrg32k3aM2SubSeq[2016];
.global .align 4 .b8 mrg32k3aM1Seq[2304];
.global .align 4 .b8 mrg32k3aM2Seq[2304];
.const .align 8 .b8 __cr_lgamma_table[72];

.visible .entry _Z9mc_kernellidddddimPdS_(
	.param .u64 _Z9mc_kernellidddddimPdS__param_0,
	.param .u32 _Z9mc_kernellidddddimPdS__param_1,
	.param .f64 _Z9mc_kernellidddddimPdS__param_2,
	.param .f64 _Z9mc_kernellidddddimPdS__param_3,
	.param .f64 _Z9mc_kernellidddddimPdS__param_4,
	.param .f64 _Z9mc_kernellidddddimPdS__param_5,
	.param .f64 _Z9mc_kernellidddddimPdS__param_6,
	.param .u32 _Z9mc_kernellidddddimPdS__param_7,
	.param .u64 _Z9mc_kernellidddddimPdS__param_8,
	.param .u64 .ptr .align 1 _Z9mc_kernellidddddimPdS__param_9,
	.param .u64 .ptr .align 1 _Z9mc_kernellidddddimPdS__param_10
)
{
	.reg .pred 	%p<54>;
	.reg .b32 	%r<666>;
	.reg .b32 	%f<116>;
	.reg .b64 	%rd<20>;
	.reg .b64 	%fd<223>;

	ld.param.u32 	%r167, [_Z9mc_kernellidddddimPdS__param_1];
	ld.param.f64 	%fd63, [_Z9mc_kernellidddddimPdS__param_4];
	ld.param.f64 	%fd64, [_Z9mc_kernellidddddimPdS__param_5];
	ld.param.f64 	%fd65, [_Z9mc_kernellidddddimPdS__param_6];
	ld.param.u32 	%r168, [_Z9mc_kernellidddddimPdS__param_7];
	ld.param.u64 	%rd7, [_Z9mc_kernellidddddimPdS__param_8];
	mov.u32 	%r169, %ctaid.x;
	mov.u32 	%r170, %ntid.x;
	cvt.u64.u32 	%rd1, %r170;
	mul.wide.u32 	%rd10, %r169, %r170;
	mov.u32 	%r171, %tid.x;
	cvt.u64.u32 	%rd11, %r171;
	add.s64 	%rd19, %rd10, %rd11;
	cvt.rn.f64.s32 	%fd1, %r167;
	div.rn.f64 	%fd66, %fd65, %fd1;
	mul.f64 	%fd67, %fd64, 0dBFE0000000000000;
	fma.rn.f64 	%fd68, %fd64, %fd67, %fd63;
	mul.f64 	%fd2, %fd66, %fd68;
	sqrt.rn.f64 	%fd69, %fd66;
	mul.f64 	%fd3, %fd64, %fd69;
	neg.f64 	%fd70, %fd63;
	mul.f64 	%fd4, %fd65, %fd70;
	fma.rn.f64 	%fd71, %fd4, 0d3FF71547652B82FE, 0d4338000000000000;
	{
	.reg .b32 %temp; 
	mov.b64 	{%r1, %temp}, %fd71;
	}
	mov.f64 	%fd72, 0dC338000000000000;
	add.rn.f64 	%fd73, %fd71, %fd72;
	fma.rn.f64 	%fd74, %fd73, 0dBFE62E42FEFA39EF, %fd4;
	fma.rn.f64 	%fd75, %fd73, 0dBC7ABC9E3B39803F, %fd74;
	fma.rn.f64 	%fd76, %fd75, 0d3E5ADE1569CE2BDF, 0d3E928AF3FCA213EA;
	fma.rn.f64 	%fd77, %fd76, %fd75, 0d3EC71DEE62401315;
	fma.rn.f64 	%fd78, %fd77, %fd75, 0d3EFA01997C89EB71;
	fma.rn.f64 	%fd79, %fd78, %fd75, 0d3F2A01A014761F65;
	fma.rn.f64 	%fd80, %fd79, %fd75, 0d3F56C16C1852B7AF;
	fma.rn.f64 	%fd81, %fd80, %fd75, 0d3F81111111122322;
	fma.rn.f64 	%fd82, %fd81, %fd75, 0d3FA55555555502A1;
	fma.rn.f64 	%fd83, %fd82, %fd75, 0d3FC5555555555511;
	fma.rn.f64 	%fd84, %fd83, %fd75, 0d3FE000000000000B;
	fma.rn.f64 	%fd85, %fd84, %fd75, 0d3FF0000000000000;
	fma.rn.f64 	%fd86, %fd85, %fd75, 0d3FF0000000000000;
	{
	.reg .b32 %temp; 
	mov.b64 	{%r2, %temp}, %fd86;
	}
	{
	.reg .b32 %temp; 
	mov.b64 	{%temp, %r3}, %fd86;
	}
	shl.b32 	%r172, %r1, 20;
	add.s32 	%r173, %r172, %r3;
	mov.b64 	%fd206, {%r2, %r173};
	{
	.reg .b32 %temp; 
	mov.b64 	{%temp, %r174}, %fd4;
	}
	mov.b32 	%f17, %r174;
	abs.f32 	%f1, %f17;
	setp.lt.f32 	%p1, %f1, 0f4086232B;
	@%p1 bra 	$L__BB0_3;
	setp.lt.f64 	%p2, %fd4, 0d0000000000000000;
	add.f64 	%fd87, %fd4, 0d7FF0000000000000;
	selp.f64 	%fd206, 0d0000000000000000, %fd87, %p2;
	setp.geu.f32 	%p3, %f1, 0f40874800;
	@%p3 bra 	$L__BB0_3;
	shr.u32 	%r175, %r1, 31;
	add.s32 	%r176, %r1, %r175;
	shr.s32 	%r177, %r176, 1;
	shl.b32 	%r178, %r177, 20;
	add.s32 	%r179, %r3, %r178;
	mov.b64 	%fd88, {%r2, %r179};
	sub.s32 	%r180, %r1, %r177;
	shl.b32 	%r181, %r180, 20;
	add.s32 	%r182, %r181, 1072693248;
	mov.b32 	%r183, 0;
	mov.b64 	%fd89, {%r183, %r182};
	mul.f64 	%fd206, %fd89, %fd88;
$L__BB0_3:
	ld.param.u64 	%rd15, [_Z9mc_kernellidddddimPdS__param_0];
	cvt.u32.u64 	%r4, %rd7;
	{ .reg .b32 tmp; mov.b64 {tmp, %r5}, %rd7; }
	cvt.u32.u64 	%r652, %rd19;
	{ .reg .b32 tmp; mov.b64 {tmp, %r651}, %rd19; }
	add.s32 	%r8, %r4, -1640531527;
	add.s32 	%r9, %r5, -1150833019;
	add.s32 	%r10, %r4, 1013904242;
	add.s32 	%r11, %r5, 1993301258;
	add.s32 	%r12, %r4, -626627285;
	add.s32 	%r13, %r5, 842468239;
	add.s32 	%r14, %r4, 2027808484;
	add.s32 	%r15, %r5, -308364780;
	add.s32 	%r16, %r4, 387276957;
	add.s32 	%r17, %r5, -1459197799;
	add.s32 	%r18, %r4, -1253254570;
	add.s32 	%r19, %r5, 1684936478;
	add.s32 	%r20, %r4, 1401181199;
	add.s32 	%r21, %r5, 534103459;
	add.s32 	%r22, %r4, -239350328;
	add.s32 	%r23, %r5, -616729560;
	add.s32 	%r24, %r4, -1879881855;
	add.s32 	%r25, %r5, -1767562579;
	setp.ge.s64 	%p4, %rd19, %rd15;
	mov.f64 	%fd221, 0d0000000000000000;
	mov.f64 	%fd222, %fd221;
	@%p4 bra 	$L__BB0_51;
	mov.b32 	%r185, -845247145;
	mul.hi.u32 	%r186, %r185, %r652;
	xor.b32  	%r187, %r186, %r4;
	mov.b32 	%r612, 0;
	mov.b32 	%r188, -766435501;
	mul.hi.u32 	%r189, %r188, %r612;
	xor.b32  	%r190, %r189, %r651;
	xor.b32  	%r191, %r190, %r5;
	mul.hi.u32 	%r192, %r185, %r191;
	mul.lo.s32 	%r193, %r652, -845247145;
	xor.b32  	%r194, %r193, %r192;
	xor.b32  	%r195, %r194, %r8;
	mul.hi.u32 	%r196, %r188, %r187;
	xor.b32  	%r197, %r196, %r9;
	mul.hi.u32 	%r198, %r185, %r197;
	mul.lo.s32 	%r199, %r191, -845247145;
	xor.b32  	%r200, %r199, %r198;
	xor.b32  	%r201, %r200, %r10;
	mul.hi.u32 	%r202, %r188, %r195;
	mul.lo.s32 	%r203, %r187, -766435501;
	xor.b32  	%r204, %r203, %r202;
	xor.b32  	%r205, %r204, %r11;
	mul.hi.u32 	%r206, %r185, %r205;
	mul.lo.s32 	%r207, %r197, -845247145;
	xor.b32  	%r208, %r207, %r206;
	xor.b32  	%r209, %r208, %r12;
	mul.hi.u32 	%r210, %r188, %r201;
	mul.lo.s32 	%r211, %r195, -766435501;
	xor.b32  	%r212, %r211, %r210;
	xor.b32  	%r213, %r212, %r13;
	mul.hi.u32 	%r214, %r185, %r213;
	mul.lo.s32 	%r215, %r205, -845247145;
	xor.b32  	%r216, %r215, %r214;
	xor.b32  	%r217, %r216, %r14;
	mul.hi.u32 	%r218, %r188, %r209;
	mul.lo.s32 	%r219, %r201, -766435501;
	xor.b32  	%r220, %r219, %r218;
	xor.b32  	%r221, %r220, %r15;
	mul.hi.u32 	%r222, %r185, %r221;
	mul.lo.s32 	%r223, %r213, -845247145;
	xor.b32  	%r224, %r223, %r222;
	xor.b32  	%r225, %r224, %r16;
	mul.hi.u32 	%r226, %r188, %r217;
	mul.lo.s32 	%r227, %r209, -766435501;
	xor.b32  	%r228, %r227, %r226;
	xor.b32  	%r229, %r228, %r17;
	mul.hi.u32 	%r230, %r185, %r229;
	mul.lo.s32 	%r231, %r221, -845247145;
	xor.b32  	%r232, %r231, %r230;
	xor.b32  	%r233, %r232, %r18;
	mul.hi.u32 	%r234, %r188, %r225;
	mul.lo.s32 	%r235, %r217, -766435501;
	xor.b32  	%r236, %r235, %r234;
	xor.b32  	%r237, %r236, %r19;
	mul.hi.u32 	%r238, %r185, %r237;
	mul.lo.s32 	%r239, %r229, -845247145;
	xor.b32  	%r240, %r239, %r238;
	xor.b32  	%r241, %r240, %r20;
	mul.hi.u32 	%r242, %r188, %r233;
	mul.lo.s32 	%r243, %r225, -766435501;
	xor.b32  	%r244, %r243, %r242;
	xor.b32  	%r245, %r244, %r21;
	mul.hi.u32 	%r246, %r185, %r245;
	mul.lo.s32 	%r247, %r237, -845247145;
	xor.b32  	%r248, %r247, %r246;
	xor.b32  	%r249, %r248, %r22;
	mul.hi.u32 	%r250, %r188, %r241;
	mul.lo.s32 	%r251, %r233, -766435501;
	xor.b32  	%r252, %r251, %r250;
	xor.b32  	%r253, %r252, %r23;
	mul.lo.s32 	%r649, %r253, -845247145;
	mul.lo.s32 	%r647, %r249, -766435501;
	add.s32 	%r254, %r167, -4;
	and.b32  	%r255, %r254, -4;
	add.s32 	%r28, %r255, 4;
	mov.u32 	%r256, %nctaid.x;
	cvt.u64.u32 	%rd12, %r256;
	mul.lo.s64 	%rd3, %rd12, %rd1;
	mul.hi.u32 	%r257, %r188, %r249;
	mul.lo.s32 	%r258, %r241, -766435501;
	xor.b32  	%r259, %r258, %r257;
	xor.b32  	%r648, %r259, %r25;
	mul.hi.u32 	%r260, %r185, %r253;
	mul.lo.s32 	%r261, %r245, -845247145;
	xor.b32  	%r262, %r261, %r260;
	xor.b32  	%r650, %r262, %r24;
	mov.f32 	%f113, 0f00000000;
	mov.f64 	%fd222, 0d0000000000000000;
	ld.param.f64 	%fd202, [_Z9mc_kernellidddddimPdS__param_2];
	ld.param.u64 	%rd16, [_Z9mc_kernellidddddimPdS__param_0];
	mov.f64 	%fd221, %fd222;
	mov.u32 	%r653, %r612;
	mov.u32 	%r636, %r612;
	mov.u32 	%r637, %r612;
	mov.u32 	%r654, %r612;
$L__BB0_5:
	setp.lt.s32 	%p5, %r167, 4;
	mov.b32 	%r627, 0;
	mov.f64 	%fd211, 0d0000000000000000;
	mov.f64 	%fd212, %fd202;
	@%p5 bra 	$L__BB0_28;
	ld.param.f64 	%fd212, [_Z9mc_kernellidddddimPdS__param_2];
	add.s32 	%r265, %r167, -4;
	shr.u32 	%r266, %r265, 2;
	add.s32 	%r267, %r266, %r612;
	add.s32 	%r654, %r267, 1;
	mul.lo.s32 	%r610, %r612, -766435501;
	mov.f64 	%fd211, 0d0000000000000000;
	mov.b32 	%r611, 0;
$L__BB0_7:
	mov.u32 	%r61, %r647;
	mov.u32 	%r60, %r648;
	mov.u32 	%r59, %r649;
	mov.u32 	%r58, %r650;
	mov.u32 	%r53, %r611;
	add.s32 	%r612, %r612, 1;
	setp.ne.s32 	%p6, %r612, 0;
	@%p6 bra 	$L__BB0_10;
	add.s32 	%r653, %r653, 1;
	setp.ne.s32 	%p7, %r653, 0;
	@%p7 bra 	$L__BB0_10;
	add.s32 	%r652, %r652, 1;
	setp.eq.s32 	%p8, %r652, 0;
	selp.u32 	%r269, 1, 0, %p8;
	add.s32 	%r651, %r651, %r269;
	mov.b32 	%r653, 0;
$L__BB0_10:
	mov.b32 	%r270, -766435501;
	mul.hi.u32 	%r271, %r270, %r612;
	add.s32 	%r610, %r610, -766435501;
	mov.b32 	%r272, -845247145;
	mul.hi.u32 	%r273, %r272, %r652;
	mul.lo.s32 	%r274, %r652, -845247145;
	xor.b32  	%r275, %r273, %r4;
	xor.b32  	%r276, %r275, %r653;
	xor.b32  	%r277, %r271, %r5;
	xor.b32  	%r278, %r277, %r651;
	mul.hi.u32 	%r279, %r270, %r276;
	mul.lo.s32 	%r280, %r276, -766435501;
	mul.hi.u32 	%r281, %r272, %r278;
	mul.lo.s32 	%r282, %r278, -845247145;
	xor.b32  	%r283, %r274, %r281;
	xor.b32  	%r284, %r283, %r8;
	xor.b32  	%r285, %r610, %r279;
	xor.b32  	%r286, %r285, %r9;
	mul.hi.u32 	%r287, %r270, %r284;
	mul.lo.s32 	%r288, %r284, -766435501;
	mul.hi.u32 	%r289, %r272, %r286;
	mul.lo.s32 	%r290, %r286, -845247145;
	xor.b32  	%r291, %r282, %r289;
	add.s32 	%r292, %r4, 1013904242;
	xor.b32  	%r293, %r291, %r292;
	xor.b32  	%r294, %r280, %r287;
	add.s32 	%r295, %r5, 1993301258;
	xor.b32  	%r296, %r294, %r295;
	mul.hi.u32 	%r297, %r270, %r293;
	mul.lo.s32 	%r298, %r293, -766435501;
	mul.hi.u32 	%r299, %r272, %r296;
	mul.lo.s32 	%r300, %r296, -845247145;
	xor.b32  	%r301, %r290, %r299;
	add.s32 	%r302, %r4, -626627285;
	xor.b32  	%r303, %r301, %r302;
	xor.b32  	%r304, %r288, %r297;
	add.s32 	%r305, %r5, 842468239;
	xor.b32  	%r306, %r304, %r305;
	mul.hi.u32 	%r307, %r270, %r303;
	mul.lo.s32 	%r308, %r303, -766435501;
	mul.hi.u32 	%r309, %r272, %r306;
	mul.lo.s32 	%r310, %r306, -845247145;
	xor.b32  	%r311, %r300, %r309;
	xor.b32  	%r312, %r311, %r14;
	xor.b32  	%r313, %r298, %r307;
	xor.b32  	%r314, %r313, %r15;
	mul.hi.u32 	%r315, %r270, %r312;
	mul.lo.s32 	%r316, %r312, -766435501;
	mul.hi.u32 	%r317, %r272, %r314;
	mul.lo.s32 	%r318, %r314, -845247145;
	xor.b32  	%r319, %r310, %r317;
	xor.b32  	%r320, %r319, %r16;
	xor.b32  	%r321, %r308, %r315;
	xor.b32  	%r322, %r321, %r17;
	mul.hi.u32 	%r323, %r270, %r320;
	mul.lo.s32 	%r324, %r320, -766435501;
	mul.hi.u32 	%r325, %r272, %r322;
	mul.lo.s32 	%r326, %r322, -845247145;
	xor.b32  	%r327, %r318, %r325;
	xor.b32  	%r328, %r327, %r18;
	xor.b32  	%r329, %r316, %r323;
	xor.b32  	%r330, %r329, %r19;
	mul.hi.u32 	%r331, %r270, %r328;
	mul.lo.s32 	%r332, %r328, -766435501;
	mul.hi.u32 	%r333, %r272, %r330;
	mul.lo.s32 	%r334, %r330, -845247145;
	xor.b32  	%r335, %r326, %r333;
	xor.b32  	%r336, %r335, %r20;
	xor.b32  	%r337, %r324, %r331;
	xor.b32  	%r338, %r337, %r21;
	mul.hi.u32 	%r339, %r270, %r336;
	mul.lo.s32 	%r340, %r336, -766435501;
	mul.hi.u32 	%r341, %r272, %r338;
	mul.lo.s32 	%r342, %r338, -845247145;
	xor.b32  	%r343, %r334, %r341;
	xor.b32  	%r344, %r343, %r22;
	xor.b32  	%r345, %r332, %r339;
	xor.b32  	%r346, %r345, %r23;
	mul.hi.u32 	%r347, %r270, %r344;
	mul.lo.s32 	%r647, %r344, -766435501;
	mul.hi.u32 	%r348, %r272, %r346;
	mul.lo.s32 	%r649, %r346, -845247145;
	xor.b32  	%r349, %r342, %r348;
	add.s32 	%r350, %r4, -1879881855;
	xor.b32  	%r650, %r349, %r350;
	xor.b32  	%r351, %r340, %r347;
	add.s32 	%r352, %r5, -1767562579;
	xor.b32  	%r648, %r351, %r352;
	setp.eq.s32 	%p9, %r636, 1;
	@%p9 bra 	$L__BB0_14;
	setp.eq.s32 	%p10, %r636, 3;
	mov.u32 	%r623, %r61;
	mov.u32 	%r624, %r650;
	mov.u32 	%r625, %r649;
	mov.u32 	%r626, %r648;
	@%p10 bra 	$L__BB0_15;
	setp.ne.s32 	%p11, %r636, 2;
	mov.u32 	%r623, %r58;
	mov.u32 	%r624, %r59;
	mov.u32 	%r625, %r60;
	mov.u32 	%r626, %r61;
	@%p11 bra 	$L__BB0_15;
	mov.u32 	%r623, %r60;
	mov.u32 	%r624, %r61;
	mov.u32 	%r625, %r650;
	mov.u32 	%r626, %r649;
	bra.uni 	$L__BB0_15;
$L__BB0_14:
	mov.u32 	%r623, %r59;
	mov.u32 	%r624, %r60;
	mov.u32 	%r625, %r61;
	mov.u32 	%r626, %r650;
$L__BB0_15:
	cvt.rn.f32.u32 	%f19, %r623;
	fma.rn.f32 	%f20, %f19, 0f2F800000, 0f2F000000;
	cvt.rn.f32.u32 	%f21, %r624;
	fma.rn.f32 	%f22, %f21, 0f30C90FDB, 0f30490FDB;
	setp.lt.f32 	%p12, %f20, 0f00800000;
	mul.f32 	%f23, %f20, 0f4B000000;
	selp.f32 	%f24, %f23, %f20, %p12;
	selp.f32 	%f25, 0fC1B80000, 0f00000000, %p12;
	mov.b32 	%r353, %f24;
	add.s32 	%r354, %r353, -1059760811;
	and.b32  	%r355, %r354, -8388608;
	sub.s32 	%r356, %r353, %r355;
	mov.b32 	%f26, %r356;
	cvt.rn.f32.s32 	%f27, %r355;
	fma.rn.f32 	%f28, %f27, 0f34000000, %f25;
	add.f32 	%f29, %f26, 0fBF800000;
	fma.rn.f32 	%f30, %f29, 0fBE055027, 0f3E1039F6;
	fma.rn.f32 	%f31, %f30, %f29, 0fBDF8CDCC;
	fma.rn.f32 	%f32, %f31, %f29, 0f3E0F2955;
	fma.rn.f32 	%f33, %f32, %f29, 0fBE2AD8B9;
	fma.rn.f32 	%f34, %f33, %f29, 0f3E4CED0B;
	fma.rn.f32 	%f35, %f34, %f29, 0fBE7FFF22;
	fma.rn.f32 	%f36, %f35, %f29, 0f3EAAAA78;
	fma.rn.f32 	%f37, %f36, %f29, 0fBF000000;
	mul.f32 	%f38, %f29, %f37;
	fma.rn.f32 	%f39, %f38, %f29, %f29;
	fma.rn.f32 	%f40, %f28, 0f3F317218, %f39;
	setp.gt.u32 	%p13, %r353, 2139095039;
	fma.rn.f32 	%f41, %f24, 0f7F800000, 0f7F800000;
	selp.f32 	%f42, %f41, %f40, %p13;
	setp.eq.f32 	%p14, %f24, 0f00000000;
	mul.f32 	%f43, %f42, 0fC0000000;
	selp.f32 	%f44, 0f7F800000, %f43, %p14;
	sqrt.rn.f32 	%f45, %f44;
	sin.approx.f32 	%f46, %f22;
	cos.approx.f32 	%f47, %f22;
	mul.f32 	%f48, %f45, %f46;
	mul.f32 	%f3, %f45, %f47;
	cvt.rn.f32.u32 	%f49, %r625;
	fma.rn.f32 	%f50, %f49, 0f2F800000, 0f2F000000;
	cvt.rn.f32.u32 	%f51, %r626;
	fma.rn.f32 	%f4, %f51, 0f30C90FDB, 0f30490FDB;
	setp.lt.f32 	%p15, %f50, 0f00800000;
	mul.f32 	%f52, %f50, 0f4B000000;
	selp.f32 	%f53, %f52, %f50, %p15;
	selp.f32 	%f54, 0fC1B80000, 0f00000000, %p15;
	mov.b32 	%r357, %f53;
	add.s32 	%r358, %r357, -1059760811;
	and.b32  	%r359, %r358, -8388608;
	sub.s32 	%r360, %r357, %r359;
	mov.b32 	%f55, %r360;
	cvt.rn.f32.s32 	%f56, %r359;
	fma.rn.f32 	%f57, %f56, 0f34000000, %f54;
	add.f32 	%f58, %f55, 0fBF800000;
	fma.rn.f32 	%f59, %f58, 0fBE055027, 0f3E1039F6;
	fma.rn.f32 	%f60, %f59, %f58, 0fBDF8CDCC;
	fma.rn.f32 	%f61, %f60, %f58, 0f3E0F2955;
	fma.rn.f32 	%f62, %f61, %f58, 0fBE2AD8B9;
	fma.rn.f32 	%f63, %f62, %f58, 0f3E4CED0B;
	fma.rn.f32 	%f64, %f63, %f58, 0fBE7FFF22;
	fma.rn.f32 	%f65, %f64, %f58, 0f3EAAAA78;
	fma.rn.f32 	%f66, %f65, %f58, 0fBF000000;
	mul.f32 	%f67, %f58, %f66;
	fma.rn.f32 	%f68, %f67, %f58, %f58;
	fma.rn.f32 	%f69, %f57, 0f3F317218, %f68;
	setp.gt.u32 	%p16, %r357, 2139095039;
	fma.rn.f32 	%f70, %f53, 0f7F800000, 0f7F800000;
	selp.f32 	%f71, %f70, %f69, %p16;
	setp.eq.f32 	%p17, %f53, 0f00000000;
	mul.f32 	%f72, %f71, 0fC0000000;
	selp.f32 	%f73, 0f7F800000, %f72, %p17;
	sqrt.rn.f32 	%f5, %f73;
	cvt.f64.f32 	%fd94, %f48;
	fma.rn.f64 	%fd15, %fd3, %fd94, %fd2;
	fma.rn.f64 	%fd95, %fd15, 0d3FF71547652B82FE, 0d4338000000000000;
	{
	.reg .b32 %temp; 
	mov.b64 	{%r78, %temp}, %fd95;
	}
	mov.f64 	%fd96, 0dC338000000000000;
	add.rn.f64 	%fd97, %fd95, %fd96;
	fma.rn.f64 	%fd98, %fd97, 0dBFE62E42FEFA39EF, %fd15;
	fma.rn.f64 	%fd99, %fd97, 0dBC7ABC9E3B39803F, %fd98;
	fma.rn.f64 	%fd100, %fd99, 0d3E5ADE1569CE2BDF, 0d3E928AF3FCA213EA;
	fma.rn.f64 	%fd101, %fd100, %fd99, 0d3EC71DEE62401315;
	fma.rn.f64 	%fd102, %fd101, %fd99, 0d3EFA01997C89EB71;
	fma.rn.f64 	%fd103, %fd102, %fd99, 0d3F2A01A014761F65;
	fma.rn.f64 	%fd104, %fd103, %fd99, 0d3F56C16C1852B7AF;
	fma.rn.f64 	%fd105, %fd104, %fd99, 0d3F81111111122322;
	fma.rn.f64 	%fd106, %fd105, %fd99, 0d3FA55555555502A1;
	fma.rn.f64 	%fd107, %fd106, %fd99, 0d3FC5555555555511;
	fma.rn.f64 	%fd108, %fd107, %fd99, 0d3FE000000000000B;
	fma.rn.f64 	%fd109, %fd108, %fd99, 0d3FF0000000000000;
	fma.rn.f64 	%fd110, %fd109, %fd99, 0d3FF0000000000000;
	{
	.reg .b32 %temp; 
	mov.b64 	{%r79, %temp}, %fd110;
	}
	{
	.reg .b32 %temp; 
	mov.b64 	{%temp, %r80}, %fd110;
	}
	shl.b32 	%r361, %r78, 20;
	add.s32 	%r362, %r361, %r80;
	mov.b64 	%fd213, {%r79, %r362};
	{
	.reg .b32 %temp; 
	mov.b64 	{%temp, %r363}, %fd15;
	}
	mov.b32 	%f74, %r363;
	abs.f32 	%f6, %f74;
	setp.lt.f32 	%p18, %f6, 0f4086232B;
	@%p18 bra 	$L__BB0_18;
	setp.lt.f64 	%p19, %fd15, 0d0000000000000000;
	add.f64 	%fd111, %fd15, 0d7FF0000000000000;
	selp.f64 	%fd213, 0d0000000000000000, %fd111, %p19;
	setp.geu.f32 	%p20, %f6, 0f40874800;
	@%p20 bra 	$L__BB0_18;
	shr.u32 	%r364, %r78, 31;
	add.s32 	%r365, %r78, %r364;
	shr.s32 	%r366, %r365, 1;
	shl.b32 	%r367, %r366, 20;
	add.s32 	%r368, %r80, %r367;
	mov.b64 	%fd112, {%r79, %r368};
	sub.s32 	%r369, %r78, %r366;
	shl.b32 	%r370, %r369, 20;
	add.s32 	%r371, %r370, 1072693248;
	mov.b32 	%r372, 0;
	mov.b64 	%fd113, {%r372, %r371};
	mul.f64 	%fd213, %fd113, %fd112;
$L__BB0_18:
	mul.f64 	%fd20, %fd212, %fd213;
	add.f64 	%fd21, %fd211, %fd20;
	cvt.f64.f32 	%fd114, %f3;
	fma.rn.f64 	%fd22, %fd3, %fd114, %fd2;
	fma.rn.f64 	%fd115, %fd22, 0d3FF71547652B82FE, 0d4338000000000000;
	{
	.reg .b32 %temp; 
	mov.b64 	{%r81, %temp}, %fd115;
	}
	mov.f64 	%fd116, 0dC338000000000000;
	add.rn.f64 	%fd117, %fd115, %fd116;
	fma.rn.f64 	%fd118, %fd117, 0dBFE62E42FEFA39EF, %fd22;
	fma.rn.f64 	%fd119, %fd117, 0dBC7ABC9E3B39803F, %fd118;
	fma.rn.f64 	%fd120, %fd119, 0d3E5ADE1569CE2BDF, 0d3E928AF3FCA213EA;
	fma.rn.f64 	%fd121, %fd120, %fd119, 0d3EC71DEE62401315;
	fma.rn.f64 	%fd122, %fd121, %fd119, 0d3EFA01997C89EB71;
	fma.rn.f64 	%fd123, %fd122, %fd119, 0d3F2A01A014761F65;
	fma.rn.f64 	%fd124, %fd123, %fd119, 0d3F56C16C1852B7AF;
	fma.rn.f64 	%fd125, %fd124, %fd119, 0d3F81111111122322;
	fma.rn.f64 	%fd126, %fd125, %fd119, 0d3FA55555555502A1;
	fma.rn.f64 	%fd127, %fd126, %fd119, 0d3FC5555555555511;
	fma.rn.f64 	%fd128, %fd127, %fd119, 0d3FE000000000000B;
	fma.rn.f64 	%fd129, %fd128, %fd119, 0d3FF0000000000000;
	fma.rn.f64 	%fd130, %fd129, %fd119, 0d3FF0000000000000;
	{
	.reg .b32 %temp; 
	mov.b64 	{%r82, %temp}, %fd130;
	}
	{
	.reg .b32 %temp; 
	mov.b64 	{%temp, %r83}, %fd130;
	}
	shl.b32 	%r373, %r81, 20;
	add.s32 	%r374, %r373, %r83;
	mov.b64 	%fd214, {%r82, %r374};
	{
	.reg .b32 %temp; 
	mov.b64 	{%temp, %r375}, %fd22;
	}
	mov.b32 	%f75, %r375;
	abs.f32 	%f7, %f75;
	setp.lt.f32 	%p21, %f7, 0f4086232B;
	@%p21 bra 	$L__BB0_21;
	setp.lt.f64 	%p22, %fd22, 0d0000000000000000;
	add.f64 	%fd131, %fd22, 0d7FF0000000000000;
	selp.f64 	%fd214, 0d0000000000000000, %fd131, %p22;
	setp.geu.f32 	%p23, %f7, 0f40874800;
	@%p23 bra 	$L__BB0_21;
	shr.u32 	%r376, %r81, 31;
	add.s32 	%r377, %r81, %r376;
	shr.s32 	%r378, %r377, 1;
	shl.b32 	%r379, %r378, 20;
	add.s32 	%r380, %r83, %r379;
	mov.b64 	%fd132, {%r82, %r380};
	sub.s32 	%r381, %r81, %r378;
	shl.b32 	%r382, %r381, 20;
	add.s32 	%r383, %r382, 1072693248;
	mov.b32 	%r384, 0;
	mov.b64 	%fd133, {%r384, %r383};
	mul.f64 	%fd214, %fd133, %fd132;
$L__BB0_21:
	mul.f64 	%fd27, %fd20, %fd214;
	add.f64 	%fd28, %fd21, %fd27;
	sin.approx.f32 	%f76, %f4;
	mul.f32 	%f77, %f5, %f76;
	cvt.f64.f32 	%fd134, %f77;
	fma.rn.f64 	%fd29, %fd3, %fd134, %fd2;
	fma.rn.f64 	%fd135, %fd29, 0d3FF71547652B82FE, 0d4338000000000000;
	{
	.reg .b32 %temp; 
	mov.b64 	{%r84, %temp}, %fd135;
	}
	mov.f64 	%fd136, 0dC338000000000000;
	add.rn.f64 	%fd137, %fd135, %fd136;
	fma.rn.f64 	%fd138, %fd137, 0dBFE62E42FEFA39EF, %fd29;
	fma.rn.f64 	%fd139, %fd137, 0dBC7ABC9E3B39803F, %fd138;
	fma.rn.f64 	%fd140, %fd139, 0d3E5ADE1569CE2BDF, 0d3E928AF3FCA213EA;
	fma.rn.f64 	%fd141, %fd140, %fd139, 0d3EC71DEE62401315;
	fma.rn.f64 	%fd142, %fd141, %fd139, 0d3EFA01997C89EB71;
	fma.rn.f64 	%fd143, %fd142, %fd139, 0d3F2A01A014761F65;
	fma.rn.f64 	%fd144, %fd143, %fd139, 0d3F56C16C1852B7AF;
	fma.rn.f64 	%fd145, %fd144, %fd139, 0d3F81111111122322;
	fma.rn.f64 	%fd146, %fd145, %fd139, 0d3FA55555555502A1;
	fma.rn.f64 	%fd147, %fd146, %fd139, 0d3FC5555555555511;
	fma.rn.f64 	%fd148, %fd147, %fd139, 0d3FE000000000000B;
	fma.rn.f64 	%fd149, %fd148, %fd139, 0d3FF0000000000000;
	fma.rn.f64 	%fd150, %fd149, %fd139, 0d3FF0000000000000;
	{
	.reg .b32 %temp; 
	mov.b64 	{%r85, %temp}, %fd150;
	}
	{
	.reg .b32 %temp; 
	mov.b64 	{%temp, %r86}, %fd150;
	}
	shl.b32 	%r385, %r84, 20;
	add.s32 	%r386, %r385, %r86;
	mov.b64 	%fd215, {%r85, %r386};
	{
	.reg .b32 %temp; 
	mov.b64 	{%temp, %r387}, %fd29;
	}
	mov.b32 	%f78, %r387;
	abs.f32 	%f8, %f78;
	setp.lt.f32 	%p24, %f8, 0f4086232B;
	@%p24 bra 	$L__BB0_24;
	setp.lt.f64 	%p25, %fd29, 0d0000000000000000;
	add.f64 	%fd151, %fd29, 0d7FF0000000000000;
	selp.f64 	%fd215, 0d0000000000000000, %fd151, %p25;
	setp.geu.f32 	%p26, %f8, 0f40874800;
	@%p26 bra 	$L__BB0_24;
	shr.u32 	%r388, %r84, 31;
	add.s32 	%r389, %r84, %r388;
	shr.s32 	%r390, %r389, 1;
	shl.b32 	%r391, %r390, 20;
	add.s32 	%r392, %r86, %r391;
	mov.b64 	%fd152, {%r85, %r392};
	sub.s32 	%r393, %r84, %r390;
	shl.b32 	%r394, %r393, 20;
	add.s32 	%r395, %r394, 1072693248;
	mov.b32 	%r396, 0;
	mov.b64 	%fd153, {%r396, %r395};
	mul.f64 	%fd215, %fd153, %fd152;
$L__BB0_24:
	mul.f64 	%fd34, %fd27, %fd215;
	add.f64 	%fd35, %fd28, %fd34;
	cos.approx.f32 	%f79, %f4;
	mul.f32 	%f80, %f5, %f79;
	cvt.f64.f32 	%fd154, %f80;
	fma.rn.f64 	%fd36, %fd3, %fd154, %fd2;
	fma.rn.f64 	%fd155, %fd36, 0d3FF71547652B82FE, 0d4338000000000000;
	{
	.reg .b32 %temp; 
	mov.b64 	{%r87, %temp}, %fd155;
	}
	mov.f64 	%fd156, 0dC338000000000000;
	add.rn.f64 	%fd157, %fd155, %fd156;
	fma.rn.f64 	%fd158, %fd157, 0dBFE62E42FEFA39EF, %fd36;
	fma.rn.f64 	%fd159, %fd157, 0dBC7ABC9E3B39803F, %fd158;
	fma.rn.f64 	%fd160, %fd159, 0d3E5ADE1569CE2BDF, 0d3E928AF3FCA213EA;
	fma.rn.f64 	%fd161, %fd160, %fd159, 0d3EC71DEE62401315;
	fma.rn.f64 	%fd162, %fd161, %fd159, 0d3EFA01997C89EB71;
	fma.rn.f64 	%fd163, %fd162, %fd159, 0d3F2A01A014761F65;
	fma.rn.f64 	%fd164, %fd163, %fd159, 0d3F56C16C1852B7AF;
	fma.rn.f64 	%fd165, %fd164, %fd159, 0d3F81111111122322;
	fma.rn.f64 	%fd166, %fd165, %fd159, 0d3FA55555555502A1;
	fma.rn.f64 	%fd167, %fd166, %fd159, 0d3FC5555555555511;
	fma.rn.f64 	%fd168, %fd167, %fd159, 0d3FE000000000000B;
	fma.rn.f64 	%fd169, %fd168, %fd159, 0d3FF0000000000000;
	fma.rn.f64 	%fd170, %fd169, %fd159, 0d3FF0000000000000;
	{
	.reg .b32 %temp; 
	mov.b64 	{%r88, %temp}, %fd170;
	}
	{
	.reg .b32 %temp; 
	mov.b64 	{%temp, %r89}, %fd170;
	}
	shl.b32 	%r397, %r87, 20;
	add.s32 	%r398, %r397, %r89;
	mov.b64 	%fd216, {%r88, %r398};
	{
	.reg .b32 %temp; 
	mov.b64 	{%temp, %r399}, %fd36;
	}
	mov.b32 	%f81, %r399;
	abs.f32 	%f9, %f81;
	setp.lt.f32 	%p27, %f9, 0f4086232B;
	@%p27 bra 	$L__BB0_27;
	setp.lt.f64 	%p28, %fd36, 0d0000000000000000;
	add.f64 	%fd171, %fd36, 0d7FF0000000000000;
	selp.f64 	%fd216, 0d0000000000000000, %fd171, %p28;
	setp.geu.f32 	%p29, %f9, 0f40874800;
	@%p29 bra 	$L__BB0_27;
	shr.u32 	%r400, %r87, 31;
	add.s32 	%r401, %r87, %r400;
	shr.s32 	%r402, %r401, 1;
	shl.b32 	%r403, %r402, 20;
	add.s32 	%r404, %r89, %r403;
	mov.b64 	%fd172, {%r88, %r404};
	sub.s32 	%r405, %r87, %r402;
	shl.b32 	%r406, %r405, 20;
	add.s32 	%r407, %r406, 1072693248;
	mov.b32 	%r408, 0;
	mov.b64 	%fd173, {%r408, %r407};
	mul.f64 	%fd216, %fd173, %fd172;
$L__BB0_27:
	setp.eq.s32 	%p30, %r168, 1;
	mul.f64 	%fd212, %fd34, %fd216;
	add.f64 	%fd174, %fd35, %fd212;
	selp.f64 	%fd211, %fd174, %fd211, %p30;
	add.s32 	%r611, %r53, 4;
	add.s32 	%r409, %r53, 8;
	setp.gt.s32 	%p31, %r409, %r167;
	mov.u32 	%r627, %r28;
	@%p31 bra 	$L__BB0_28;
	bra.uni 	$L__BB0_7;
$L__BB0_28:
	setp.ge.s32 	%p32, %r627, %r167;
	@%p32 bra 	$L__BB0_47;
$L__BB0_29:
	setp.eq.s32 	%p33, %r637, 1;
	mov.b32 	%r637, 0;
	mov.f32 	%f115, %f113;
	@%p33 bra 	$L__BB0_43;
	add.s32 	%r102, %r4, 1013904242;
	add.s32 	%r103, %r5, -1767562579;
	add.s32 	%r104, %r4, -1879881855;
	add.s32 	%r105, %r5, 1993301258;
	add.s32 	%r106, %r4, -626627285;
	add.s32 	%r107, %r5, 842468239;
	mov.b32 	%r646, 3;
	setp.eq.s32 	%p34, %r636, 1;
	mov.u32 	%r644, %r648;
	mov.u32 	%r645, %r649;
	@%p34 bra 	$L__BB0_42;
	setp.eq.s32 	%p35, %r636, 2;
	@%p35 bra 	$L__BB0_38;
	setp.ne.s32 	%p36, %r636, 3;
	@%p36 bra 	$L__BB0_37;
	add.s32 	%r654, %r654, 1;
	setp.ne.s32 	%p37, %r654, 0;
	@%p37 bra 	$L__BB0_36;
	add.s32 	%r653, %r653, 1;
	setp.ne.s32 	%p38, %r653, 0;
	@%p38 bra 	$L__BB0_36;
	add.s32 	%r652, %r652, 1;
	setp.eq.s32 	%p39, %r652, 0;
	selp.u32 	%r413, 1, 0, %p39;
	add.s32 	%r651, %r651, %r413;
	mov.b32 	%r653, 0;
$L__BB0_36:
	mov.b32 	%r415, -766435501;
	mul.hi.u32 	%r416, %r415, %r654;
	mul.lo.s32 	%r417, %r654, -766435501;
	mov.b32 	%r418, -845247145;
	mul.hi.u32 	%r419, %r418, %r652;
	mul.lo.s32 	%r420, %r652, -845247145;
	xor.b32  	%r421, %r419, %r4;
	xor.b32  	%r422, %r421, %r653;
	xor.b32  	%r423, %r416, %r5;
	xor.b32  	%r424, %r423, %r651;
	mul.hi.u32 	%r425, %r415, %r422;
	mul.lo.s32 	%r426, %r422, -766435501;
	mul.hi.u32 	%r427, %r418, %r424;
	mul.lo.s32 	%r428, %r424, -845247145;
	xor.b32  	%r429, %r420, %r427;
	xor.b32  	%r430, %r429, %r8;
	xor.b32  	%r431, %r417, %r425;
	xor.b32  	%r432, %r431, %r9;
	mul.hi.u32 	%r433, %r415, %r430;
	mul.lo.s32 	%r434, %r430, -766435501;
	mul.hi.u32 	%r435, %r418, %r432;
	mul.lo.s32 	%r436, %r432, -845247145;
	xor.b32  	%r437, %r428, %r435;
	xor.b32  	%r438, %r437, %r102;
	xor.b32  	%r439, %r426, %r433;
	xor.b32  	%r440, %r439, %r105;
	mul.hi.u32 	%r441, %r415, %r438;
	mul.lo.s32 	%r442, %r438, -766435501;
	mul.hi.u32 	%r443, %r418, %r440;
	mul.lo.s32 	%r444, %r440, -845247145;
	xor.b32  	%r445, %r436, %r443;
	xor.b32  	%r446, %r445, %r106;
	xor.b32  	%r447, %r434, %r441;
	xor.b32  	%r448, %r447, %r107;
	mul.hi.u32 	%r449, %r415, %r446;
	mul.lo.s32 	%r450, %r446, -766435501;
	mul.hi.u32 	%r451, %r418, %r448;
	mul.lo.s32 	%r452, %r448, -845247145;
	xor.b32  	%r453, %r444, %r451;
	xor.b32  	%r454, %r453, %r14;
	xor.b32  	%r455, %r442, %r449;
	xor.b32  	%r456, %r455, %r15;
	mul.hi.u32 	%r457, %r415, %r454;
	mul.lo.s32 	%r458, %r454, -766435501;
	mul.hi.u32 	%r459, %r418, %r456;
	mul.lo.s32 	%r460, %r456, -845247145;
	xor.b32  	%r461, %r452, %r459;
	xor.b32  	%r462, %r461, %r16;
	xor.b32  	%r463, %r450, %r457;
	xor.b32  	%r464, %r463, %r17;
	mul.hi.u32 	%r465, %r415, %r462;
	mul.lo.s32 	%r466, %r462, -766435501;
	mul.hi.u32 	%r467, %r418, %r464;
	mul.lo.s32 	%r468, %r464, -845247145;
	xor.b32  	%r469, %r460, %r467;
	xor.b32  	%r470, %r469, %r18;
	xor.b32  	%r471, %r458, %r465;
	xor.b32  	%r472, %r471, %r19;
	mul.hi.u32 	%r473, %r415, %r470;
	mul.lo.s32 	%r474, %r470, -766435501;
	mul.hi.u32 	%r475, %r418, %r472;
	mul.lo.s32 	%r476, %r472, -845247145;
	xor.b32  	%r477, %r468, %r475;
	xor.b32  	%r478, %r477, %r20;
	xor.b32  	%r479, %r466, %r473;
	xor.b32  	%r480, %r479, %r21;
	mul.hi.u32 	%r481, %r415, %r478;
	mul.lo.s32 	%r482, %r478, -766435501;
	mul.hi.u32 	%r483, %r418, %r480;
	mul.lo.s32 	%r484, %r480, -845247145;
	xor.b32  	%r485, %r476, %r483;
	xor.b32  	%r486, %r485, %r22;
	xor.b32  	%r487, %r474, %r481;
	xor.b32  	%r488, %r487, %r23;
	mul.hi.u32 	%r489, %r415, %r486;
	mul.lo.s32 	%r115, %r486, -766435501;
	mul.hi.u32 	%r490, %r418, %r488;
	mul.lo.s32 	%r649, %r488, -845247145;
	xor.b32  	%r491, %r484, %r490;
	xor.b32  	%r644, %r491, %r104;
	xor.b32  	%r492, %r482, %r489;
	xor.b32  	%r648, %r492, %r103;
	mov.b32 	%r646, 1;
	mov.u32 	%r645, %r647;
	mov.u32 	%r647, %r115;
	mov.u32 	%r650, %r644;
	bra.uni 	$L__BB0_42;
$L__BB0_37:
	add.s32 	%r646, %r636, 2;
	setp.eq.s32 	%p43, %r636, 0;
	selp.b32 	%r644, %r649, %r650, %p43;
	mov.u32 	%r645, %r650;
	bra.uni 	$L__BB0_42;
$L__BB0_38:
	add.s32 	%r654, %r654, 1;
	setp.ne.s32 	%p40, %r654, 0;
	@%p40 bra 	$L__BB0_41;
	add.s32 	%r653, %r653, 1;
	setp.ne.s32 	%p41, %r653, 0;
	@%p41 bra 	$L__BB0_41;
	add.s32 	%r652, %r652, 1;
	setp.eq.s32 	%p42, %r652, 0;
	selp.u32 	%r494, 1, 0, %p42;
	add.s32 	%r651, %r651, %r494;
	mov.b32 	%r653, 0;
$L__BB0_41:
	mov.b32 	%r496, -766435501;
	mul.hi.u32 	%r497, %r496, %r654;
	mul.lo.s32 	%r498, %r654, -766435501;
	mov.b32 	%r499, -845247145;
	mul.hi.u32 	%r500, %r499, %r652;
	mul.lo.s32 	%r501, %r652, -845247145;
	xor.b32  	%r502, %r500, %r4;
	xor.b32  	%r503, %r502, %r653;
	xor.b32  	%r504, %r497, %r5;
	xor.b32  	%r505, %r504, %r651;
	mul.hi.u32 	%r506, %r496, %r503;
	mul.lo.s32 	%r507, %r503, -766435501;
	mul.hi.u32 	%r508, %r499, %r505;
	mul.lo.s32 	%r509, %r505, -845247145;
	xor.b32  	%r510, %r501, %r508;
	xor.b32  	%r511, %r510, %r8;
	xor.b32  	%r512, %r498, %r506;
	xor.b32  	%r513, %r512, %r9;
	mul.hi.u32 	%r514, %r496, %r511;
	mul.lo.s32 	%r515, %r511, -766435501;
	mul.hi.u32 	%r516, %r499, %r513;
	mul.lo.s32 	%r517, %r513, -845247145;
	xor.b32  	%r518, %r509, %r516;
	xor.b32  	%r519, %r518, %r102;
	xor.b32  	%r520, %r507, %r514;
	xor.b32  	%r521, %r520, %r105;
	mul.hi.u32 	%r522, %r496, %r519;
	mul.lo.s32 	%r523, %r519, -766435501;
	mul.hi.u32 	%r524, %r499, %r521;
	mul.lo.s32 	%r525, %r521, -845247145;
	xor.b32  	%r526, %r517, %r524;
	xor.b32  	%r527, %r526, %r106;
	xor.b32  	%r528, %r515, %r522;
	xor.b32  	%r529, %r528, %r107;
	mul.hi.u32 	%r530, %r496, %r527;
	mul.lo.s32 	%r531, %r527, -766435501;
	mul.hi.u32 	%r532, %r499, %r529;
	mul.lo.s32 	%r533, %r529, -845247145;
	xor.b32  	%r534, %r525, %r532;
	xor.b32  	%r535, %r534, %r14;
	xor.b32  	%r536, %r523, %r530;
	xor.b32  	%r537, %r536, %r15;
	mul.hi.u32 	%r538, %r496, %r535;
	mul.lo.s32 	%r539, %r535, -766435501;
	mul.hi.u32 	%r540, %r499, %r537;
	mul.lo.s32 	%r541, %r537, -845247145;
	xor.b32  	%r542, %r533, %r540;
	xor.b32  	%r543, %r542, %r16;
	xor.b32  	%r544, %r531, %r538;
	xor.b32  	%r545, %r544, %r17;
	mul.hi.u32 	%r546, %r496, %r543;
	mul.lo.s32 	%r547, %r543, -766435501;
	mul.hi.u32 	%r548, %r499, %r545;
	mul.lo.s32 	%r549, %r545, -845247145;
	xor.b32  	%r550, %r541, %r548;
	xor.b32  	%r551, %r550, %r18;
	xor.b32  	%r552, %r539, %r546;
	xor.b32  	%r553, %r552, %r19;
	mul.hi.u32 	%r554, %r496, %r551;
	mul.lo.s32 	%r555, %r551, -766435501;
	mul.hi.u32 	%r556, %r499, %r553;
	mul.lo.s32 	%r557, %r553, -845247145;
	xor.b32  	%r558, %r549, %r556;
	xor.b32  	%r559, %r558, %r20;
	xor.b32  	%r560, %r547, %r554;
	xor.b32  	%r561, %r560, %r21;
	mul.hi.u32 	%r562, %r496, %r559;
	mul.lo.s32 	%r563, %r559, -766435501;
	mul.hi.u32 	%r564, %r499, %r561;
	mul.lo.s32 	%r565, %r561, -845247145;
	xor.b32  	%r566, %r557, %r564;
	xor.b32  	%r567, %r566, %r22;
	xor.b32  	%r568, %r555, %r562;
	xor.b32  	%r569, %r568, %r23;
	mul.hi.u32 	%r570, %r496, %r567;
	mul.lo.s32 	%r128, %r567, -766435501;
	mul.hi.u32 	%r571, %r499, %r569;
	mul.lo.s32 	%r649, %r569, -845247145;
	xor.b32  	%r572, %r565, %r571;
	xor.b32  	%r650, %r572, %r104;
	xor.b32  	%r573, %r563, %r570;
	xor.b32  	%r131, %r573, %r103;
	mov.b32 	%r646, 0;
	mov.u32 	%r644, %r647;
	mov.u32 	%r645, %r648;
	mov.u32 	%r647, %r128;
	mov.u32 	%r648, %r131;
$L__BB0_42:
	cvt.rn.f32.u32 	%f82, %r645;
	fma.rn.f32 	%f83, %f82, 0f2F800000, 0f2F000000;
	cvt.rn.f32.u32 	%f84, %r644;
	fma.rn.f32 	%f85, %f84, 0f30C90FDB, 0f30490FDB;
	setp.lt.f32 	%p44, %f83, 0f00800000;
	mul.f32 	%f86, %f83, 0f4B000000;
	selp.f32 	%f87, %f86, %f83, %p44;
	selp.f32 	%f88, 0fC1B80000, 0f00000000, %p44;
	mov.b32 	%r575, %f87;
	add.s32 	%r576, %r575, -1059760811;
	and.b32  	%r577, %r576, -8388608;
	sub.s32 	%r578, %r575, %r577;
	mov.b32 	%f89, %r578;
	cvt.rn.f32.s32 	%f90, %r577;
	fma.rn.f32 	%f91, %f90, 0f34000000, %f88;
	add.f32 	%f92, %f89, 0fBF800000;
	fma.rn.f32 	%f93, %f92, 0fBE055027, 0f3E1039F6;
	fma.rn.f32 	%f94, %f93, %f92, 0fBDF8CDCC;
	fma.rn.f32 	%f95, %f94, %f92, 0f3E0F2955;
	fma.rn.f32 	%f96, %f95, %f92, 0fBE2AD8B9;
	fma.rn.f32 	%f97, %f96, %f92, 0f3E4CED0B;
	fma.rn.f32 	%f98, %f97, %f92, 0fBE7FFF22;
	fma.rn.f32 	%f99, %f98, %f92, 0f3EAAAA78;
	fma.rn.f32 	%f100, %f99, %f92, 0fBF000000;
	mul.f32 	%f101, %f92, %f100;
	fma.rn.f32 	%f102, %f101, %f92, %f92;
	fma.rn.f32 	%f103, %f91, 0f3F317218, %f102;
	setp.gt.u32 	%p45, %r575, 2139095039;
	fma.rn.f32 	%f104, %f87, 0f7F800000, 0f7F800000;
	selp.f32 	%f105, %f104, %f103, %p45;
	setp.eq.f32 	%p46, %f87, 0f00000000;
	mul.f32 	%f106, %f105, 0fC0000000;
	selp.f32 	%f107, 0f7F800000, %f106, %p46;
	sqrt.rn.f32 	%f108, %f107;
	sin.approx.f32 	%f109, %f85;
	cos.approx.f32 	%f110, %f85;
	mul.f32 	%f115, %f108, %f109;
	mul.f32 	%f113, %f108, %f110;
	mov.b32 	%r637, 1;
	mov.u32 	%r636, %r646;
$L__BB0_43:
	cvt.f64.f32 	%fd175, %f115;
	fma.rn.f64 	%fd45, %fd3, %fd175, %fd2;
	fma.rn.f64 	%fd176, %fd45, 0d3FF71547652B82FE, 0d4338000000000000;
	{
	.reg .b32 %temp; 
	mov.b64 	{%r153, %temp}, %fd176;
	}
	mov.f64 	%fd177, 0dC338000000000000;
	add.rn.f64 	%fd178, %fd176, %fd177;
	fma.rn.f64 	%fd179, %fd178, 0dBFE62E42FEFA39EF, %fd45;
	fma.rn.f64 	%fd180, %fd178, 0dBC7ABC9E3B39803F, %fd179;
	fma.rn.f64 	%fd181, %fd180, 0d3E5ADE1569CE2BDF, 0d3E928AF3FCA213EA;
	fma.rn.f64 	%fd182, %fd181, %fd180, 0d3EC71DEE62401315;
	fma.rn.f64 	%fd183, %fd182, %fd180, 0d3EFA01997C89EB71;
	fma.rn.f64 	%fd184, %fd183, %fd180, 0d3F2A01A014761F65;
	fma.rn.f64 	%fd185, %fd184, %fd180, 0d3F56C16C1852B7AF;
	fma.rn.f64 	%fd186, %fd185, %fd180, 0d3F81111111122322;
	fma.rn.f64 	%fd187, %fd186, %fd180, 0d3FA55555555502A1;
	fma.rn.f64 	%fd188, %fd187, %fd180, 0d3FC5555555555511;
	fma.rn.f64 	%fd189, %fd188, %fd180, 0d3FE000000000000B;
	fma.rn.f64 	%fd190, %fd189, %fd180, 0d3FF0000000000000;
	fma.rn.f64 	%fd191, %fd190, %fd180, 0d3FF0000000000000;
	{
	.reg .b32 %temp; 
	mov.b64 	{%r154, %temp}, %fd191;
	}
	{
	.reg .b32 %temp; 
	mov.b64 	{%temp, %r155}, %fd191;
	}
	shl.b32 	%r579, %r153, 20;
	add.s32 	%r580, %r579, %r155;
	mov.b64 	%fd219, {%r154, %r580};
	{
	.reg .b32 %temp; 
	mov.b64 	{%temp, %r581}, %fd45;
	}
	mov.b32 	%f111, %r581;
	abs.f32 	%f15, %f111;
	setp.lt.f32 	%p47, %f15, 0f4086232B;
	@%p47 bra 	$L__BB0_46;
	setp.lt.f64 	%p48, %fd45, 0d0000000000000000;
	add.f64 	%fd192, %fd45, 0d7FF0000000000000;
	selp.f64 	%fd219, 0d0000000000000000, %fd192, %p48;
	setp.geu.f32 	%p49, %f15, 0f40874800;
	@%p49 bra 	$L__BB0_46;
	shr.u32 	%r582, %r153, 31;
	add.s32 	%r583, %r153, %r582;
	shr.s32 	%r584, %r583, 1;
	shl.b32 	%r585, %r584, 20;
	add.s32 	%r586, %r155, %r585;
	mov.b64 	%fd193, {%r154, %r586};
	sub.s32 	%r587, %r153, %r584;
	shl.b32 	%r588, %r587, 20;
	add.s32 	%r589, %r588, 1072693248;
	mov.b32 	%r590, 0;
	mov.b64 	%fd194, {%r590, %r589};
	mul.f64 	%fd219, %fd194, %fd193;
$L__BB0_46:
	setp.eq.s32 	%p50, %r168, 1;
	mul.f64 	%fd212, %fd212, %fd219;
	add.f64 	%fd195, %fd211, %fd212;
	selp.f64 	%fd211, %fd195, %fd211, %p50;
	add.s32 	%r627, %r627, 1;
	setp.ne.s32 	%p51, %r627, %r167;
	@%p51 bra 	$L__BB0_29;
$L__BB0_47:
	setp.ne.s32 	%p52, %r168, 0;
	@%p52 bra 	$L__BB0_49;
	ld.param.f64 	%fd205, [_Z9mc_kernellidddddimPdS__param_3];
	sub.f64 	%fd198, %fd212, %fd205;
	max.f64 	%fd220, %fd198, 0d0000000000000000;
	bra.uni 	$L__BB0_50;
$L__BB0_49:
	ld.param.f64 	%fd204, [_Z9mc_kernellidddddimPdS__param_3];
	div.rn.f64 	%fd196, %fd211, %fd1;
	sub.f64 	%fd197, %fd196, %fd204;
	max.f64 	%fd220, %fd197, 0d0000000000000000;
$L__BB0_50:
	mul.f64 	%fd199, %fd206, %fd220;
	add.f64 	%fd221, %fd221, %fd199;
	fma.rn.f64 	%fd222, %fd199, %fd199, %fd222;
	add.s64 	%rd19, %rd19, %rd3;
	setp.lt.s64 	%p53, %rd19, %rd16;
	mov.u32 	%r612, %r654;
	@%p53 bra 	$L__BB0_5;
$L__BB0_51:
	ld.param.u64 	%rd18, [_Z9mc_kernellidddddimPdS__param_10];
	ld.param.u64 	%rd17, [_Z9mc_kernellidddddimPdS__param_9];
	cvta.to.global.u64 	%rd13, %rd17;
	cvta.to.global.u64 	%rd14, %rd18;
	atom.global.add.f64 	%fd200, [%rd13], %fd221;
	atom.global.add.f64 	%fd201, [%rd14], %fd222;
	ret;

}


// ===== COMPILED SASS (sm_100) =====

	.target	sm_100

	.elftype	@"ET_EXEC"


//--------------------- .note.nv.tkinfo           --------------------------
	.section	.note.nv.tkinfo,"",@"SHT_NOTE"
	.sectionflags	@"SHF_NOTE_NV_TKINFO"
	.tkinfo
        /*0018*/ 	.word	0x00000002
        /*0030*/ 	.string	""
        /*0030*/ 	.string	"ptxas"
        /*0030*/ 	.string	"Cuda compilation tools, release 13.0, V13.0.88"
        /*0030*/ 	.string	"Build cuda_13.0.r13.0/compiler.36424714_0"
        /*0030*/ 	.string	"-arch sm_100 -m 64 "



//--------------------- .note.nv.cuinfo           --------------------------
	.section	.note.nv.cuinfo,"",@"SHT_NOTE"
	.sectionflags	@"SHF_NOTE_NV_CUINFO"
        /*0018*/ 	.short	0x0002
        /*001a*/ 	.short	0x0064
        /*001c*/ 	.short	0x0082
	.zero		2


//--------------------- .nv.info                  --------------------------
	.section	.nv.info,"",@"SHT_CUDA_INFO"
	.align	4


	//----- nvinfo : EIATTR_REGCOUNT
	.align		4
        /*0000*/ 	.byte	0x04, 0x2f
        /*0002*/ 	.short	(.L_10 - .L_9)
	.align		4
.L_9:
        /*0004*/ 	.word	index@(_Z9mc_kernellidddddimPdS_)
        /*0008*/ 	.word	0x0000005e


	//----- nvinfo : EIATTR_FRAME_SIZE
	.align		4
.L_10:
        /*000c*/ 	.byte	0x04, 0x11
        /*000e*/ 	.short	(.L_12 - .L_11)
	.align		4
.L_11:
        /*0010*/ 	.word	index@($__internal_2_$__cuda_sm20_sqrt_rn_f32_slowpath)
        /*0014*/ 	.word	0x00000000


	//----- nvinfo : EIATTR_FRAME_SIZE
	.align		4
.L_12:
        /*0018*/ 	.byte	0x04, 0x11
        /*001a*/ 	.short	(.L_14 - .L_13)
	.align		4
.L_13:
        /*001c*/ 	.word	index@($__internal_1_$__cuda_sm20_dsqrt_rn_f64_mediumpath_v1)
        /*0020*/ 	.word	0x00000000


	//----- nvinfo : EIATTR_FRAME_SIZE
	.align		4
.L_14:
        /*0024*/ 	.byte	0x04, 0x11
        /*0026*/ 	.short	(.L_16 - .L_15)
	.align		4
.L_15:
        /*0028*/ 	.word	index@($__internal_0_$__cuda_sm20_div_rn_f64_full)
        /*002c*/ 	.word	0x00000000


	//----- nvinfo : EIATTR_FRAME_SIZE
	.align		4
.L_16:
        /*0030*/ 	.byte	0x04, 0x11
        /*0032*/ 	.short	(.L_18 - .L_17)
	.align		4
.L_17:
        /*0034*/ 	.word	index@(_Z9mc_kernellidddddimPdS_)
        /*0038*/ 	.word	0x00000000


	//----- nvinfo : EIATTR_MIN_STACK_SIZE
	.align		4
.L_18:
        /*003c*/ 	.byte	0x04, 0x12
        /*003e*/ 	.short	(.L_20 - .L_19)
	.align		4
.L_19:
        /*0040*/ 	.word	index@(_Z9mc_kernellidddddimPdS_)
        /*0044*/ 	.word	0x00000000
.L_20:


//--------------------- .nv.compat                --------------------------
	.section	.nv.compat,"",@"SHT_CUDA_COMPAT_INFO"
	.align	4
        /*0000*/ 	.byte	0x02, 0x09, 0x00, 0x00, 0x02, 0x02, 0x01, 0x00, 0x02, 0x05, 0x05, 0x00, 0x03, 0x07, 0x01, 0x01
        /*0010*/ 	.byte	0x02, 0x03, 0x00, 0x00, 0x02, 0x06, 0x01, 0x00, 0x04, 0x0b, 0x08, 0x00, 0x01, 0x00, 0x00, 0x00
        /*0020*/ 	.byte	0x00, 0x00, 0x00, 0x00


//--------------------- .nv.info._Z9mc_kernellidddddimPdS_ --------------------------
	.section	.nv.info._Z9mc_kernellidddddimPdS_,"",@"SHT_CUDA_INFO"
	.sectionflags	@""
	.align	4


	//----- nvinfo : EIATTR_CUDA_API_VERSION
	.align		4
        /*0000*/ 	.byte	0x04, 0x37
        /*0002*/ 	.short	(.L_22 - .L_21)
.L_21:
        /*0004*/ 	.word	0x00000082


	//----- nvinfo : EIATTR_KPARAM_INFO
	.align		4
.L_22:
        /*0008*/ 	.byte	0x04, 0x17
        /*000a*/ 	.short	(.L_24 - .L_23)
.L_23:
        /*000c*/ 	.word	0x00000000
        /*0010*/ 	.short	0x000a
        /*0012*/ 	.short	0x0050
        /*0014*/ 	.byte	0x00, 0xf5, 0x21, 0x00


	//----- nvinfo : EIATTR_KPARAM_INFO
	.align		4
.L_24:
        /*0018*/ 	.byte	0x04, 0x17
        /*001a*/ 	.short	(.L_26 - .L_25)
.L_25:
        /*001c*/ 	.word	0x00000000
        /*0020*/ 	.short	0x0009
        /*0022*/ 	.short	0x0048
        /*0024*/ 	.byte	0x00, 0xf5, 0x21, 0x00


	//----- nvinfo : EIATTR_KPARAM_INFO
	.align		4
.L_26:
        /*0028*/ 	.byte	0x04, 0x17
        /*002a*/ 	.short	(.L_28 - .L_27)
.L_27:
        /*002c*/ 	.word	0x00000000
        /*0030*/ 	.short	0x0008
        /*0032*/ 	.short	0x0040
        /*0034*/ 	.byte	0x00, 0xf0, 0x21, 0x00


	//----- nvinfo : EIATTR_KPARAM_INFO
	.align		4
.L_28:
        /*0038*/ 	.byte	0x04, 0x17
        /*003a*/ 	.short	(.L_30 - .L_29)
.L_29:
        /*003c*/ 	.word	0x00000000
        /*0040*/ 	.short	0x0007
        /*0042*/ 	.short	0x0038
        /*0044*/ 	.byte	0x00, 0xf0, 0x11, 0x00


	//----- nvinfo : EIATTR_KPARAM_INFO
	.align		4
.L_30:
        /*0048*/ 	.byte	0x04, 0x17
        /*004a*/ 	.short	(.L_32 - .L_31)
.L_31:
        /*004c*/ 	.word	0x00000000
        /*0050*/ 	.short	0x0006
        /*0052*/ 	.short	0x0030
        /*0054*/ 	.byte	0x00, 0xf0, 0x21, 0x00


	//----- nvinfo : EIATTR_KPARAM_INFO
	.align		4
.L_32:
        /*0058*/ 	.byte	0x04, 0x17
        /*005a*/ 	.short	(.L_34 - .L_33)
.L_33:
        /*005c*/ 	.word	0x00000000
        /*0060*/ 	.short	0x0005
        /*0062*/ 	.short	0x0028
        /*0064*/ 	.byte	0x00, 0xf0, 0x21, 0x00


	//----- nvinfo : EIATTR_KPARAM_INFO
	.align		4
.L_34:
        /*0068*/ 	.byte	0x04, 0x17
        /*006a*/ 	.short	(.L_36 - .L_35)
.L_35:
        /*006c*/ 	.word	0x00000000
        /*0070*/ 	.short	0x0004
        /*0072*/ 	.short	0x0020
        /*0074*/ 	.byte	0x00, 0xf0, 0x21, 0x00


	//----- nvinfo : EIATTR_KPARAM_INFO
	.align		4
.L_36:
        /*0078*/ 	.byte	0x04, 0x17
        /*007a*/ 	.short	(.L_38 - .L_37)
.L_37:
        /*007c*/ 	.word	0x00000000
        /*0080*/ 	.short	0x0003
        /*0082*/ 	.short	0x0018
        /*0084*/ 	.byte	0x00, 0xf0, 0x21, 0x00


	//----- nvinfo : EIATTR_KPARAM_INFO
	.align		4
.L_38:
        /*0088*/ 	.byte	0x04, 0x17
        /*008a*/ 	.short	(.L_40 - .L_39)
.L_39:
        /*008c*/ 	.word	0x00000000
        /*0090*/ 	.short	0x0002
        /*0092*/ 	.short	0x0010
        /*0094*/ 	.byte	0x00, 0xf0, 0x21, 0x00


	//----- nvinfo : EIATTR_KPARAM_INFO
	.align		4
.L_40:
        /*0098*/ 	.byte	0x04, 0x17
        /*009a*/ 	.short	(.L_42 - .L_41)
.L_41:
        /*009c*/ 	.word	0x00000000
        /*00a0*/ 	.short	0x0001
        /*00a2*/ 	.short	0x0008
        /*00a4*/ 	.byte	0x00, 0xf0, 0x11, 0x00


	//----- nvinfo : EIATTR_KPARAM_INFO
	.align		4
.L_42:
        /*00a8*/ 	.byte	0x04, 0x17
        /*00aa*/ 	.short	(.L_44 - .L_43)
.L_43:
        /*00ac*/ 	.word	0x00000000
        /*00b0*/ 	.short	0x0000
        /*00b2*/ 	.short	0x0000
        /*00b4*/ 	.byte	0x00, 0xf0, 0x21, 0x00


	//----- nvinfo : EIATTR_SPARSE_MMA_MASK
	.align		4
.L_44:
        /*00b8*/ 	.byte	0x03, 0x50
        /*00ba*/ 	.short	0x0000


	//----- nvinfo : EIATTR_MAXREG_COUNT
	.align		4
        /*00bc*/ 	.byte	0x03, 0x1b
        /*00be*/ 	.short	0x00ff


	//----- nvinfo : EIATTR_MERCURY_ISA_VERSION
	.align		4
        /*00c0*/ 	.byte	0x03, 0x5f
        /*00c2*/ 	.short	0x0101


	//----- nvinfo : EIATTR_VRC_CTA_INIT_COUNT
	.align		4
        /*00c4*/ 	.byte	0x02, 0x4a
	.zero		1
	.zero		1


	//----- nvinfo : EIATTR_EXIT_INSTR_OFFSETS
	.align		4
        /*00c8*/ 	.byte	0x04, 0x1c
        /*00ca*/ 	.short	(.L_46 - .L_45)


	//   ....[0]....
.L_45:
        /*00cc*/ 	.word	0x00003bc0


	//----- nvinfo : EIATTR_CRS_STACK_SIZE
	.align		4
.L_46:
        /*00d0*/ 	.byte	0x04, 0x1e
        /*00d2*/ 	.short	(.L_48 - .L_47)
.L_47:
        /*00d4*/ 	.word	0x00000000


	//----- nvinfo : EIATTR_CBANK_PARAM_SIZE
	.align		4
.L_48:
        /*00d8*/ 	.byte	0x03, 0x19
        /*00da*/ 	.short	0x0058


	//----- nvinfo : EIATTR_PARAM_CBANK
	.align		4
        /*00dc*/ 	.byte	0x04, 0x0a
        /*00de*/ 	.short	(.L_50 - .L_49)
	.align		4
.L_49:
        /*00e0*/ 	.word	index@(.nv.constant0._Z9mc_kernellidddddimPdS_)
        /*00e4*/ 	.short	0x0380
        /*00e6*/ 	.short	0x0058


	//----- nvinfo : EIATTR_SW_WAR
	.align		4
.L_50:
        /*00e8*/ 	.byte	0x04, 0x36
        /*00ea*/ 	.short	(.L_52 - .L_51)
.L_51:
        /*00ec*/ 	.word	0x00000008
.L_52:


//--------------------- .nv.callgraph             --------------------------
	.section	.nv.callgraph,"",@"SHT_CUDA_CALLGRAPH"
	.align	4
	.sectionentsize	8
	.align		4
        /*0000*/ 	.word	0x00000000
	.align		4
        /*0004*/ 	.word	0xffffffff
	.align		4
        /*0008*/ 	.word	0x00000000
	.align		4
        /*000c*/ 	.word	0xfffffffe
	.align		4
        /*0010*/ 	.word	0x00000000
	.align		4
        /*0014*/ 	.word	0xfffffffd
	.align		4
        /*0018*/ 	.word	0x00000000
	.align		4
        /*001c*/ 	.word	0xfffffffc


//--------------------- .nv.constant4             --------------------------
	.section	.nv.constant4,"a",@progbits
	.align	8
	.align		8
.nv.constant4:
        /*0000*/ 	.dword	precalc_xorwow_matrix
	.align		8
        /*0008*/ 	.dword	precalc_xorwow_offset_matrix
	.align		8
        /*0010*/ 	.dword	mrg32k3aM1
	.align		8
        /*0018*/ 	.dword	mrg32k3aM2
	.align		8
        /*0020*/ 	.dword	mrg32k3aM1SubSeq
	.align		8
        /*0028*/ 	.dword	mrg32k3aM2SubSeq
	.align		8
        /*0030*/ 	.dword	mrg32k3aM1Seq
	.align		8
        /*0038*/ 	.dword	mrg32k3aM2Seq


//--------------------- .nv.constant3             --------------------------
	.section	.nv.constant3,"a",@progbits
	.align	8
.nv.constant3:
	.type		__cr_lgamma_table,@object
	.size		__cr_lgamma_table,(.L_8 - __cr_lgamma_table)
__cr_lgamma_table:
        /*0000*/ 	.byte	0x00, 0x00, 0x00, 0x00, 0x00, 0x00, 0x00, 0x00, 0x00, 0x00, 0x00, 0x00, 0x00, 0x00, 0x00, 0x00
        /*0010*/ 	.byte	0xef, 0x39, 0xfa, 0xfe, 0x42, 0x2e, 0xe6, 0x3f, 0x02, 0x20, 0x2a, 0xfa, 0x0b, 0xab, 0xfc, 0x3f
        /*0020*/ 	.byte	0xf9, 0x2c, 0x92, 0x7c, 0xa7, 0x6c, 0x09, 0x40, 0xc9, 0x79, 0x44, 0x3c, 0x64, 0x26, 0x13, 0x40
        /*0030*/ 	.byte	0xca, 0x01, 0xcf, 0x3a, 0x27, 0x51, 0x1a, 0x40, 0x30, 0xcc, 0x2d, 0xf3, 0xe1, 0x0c, 0x21, 0x40
        /*0040*/ 	.byte	0x0d, 0xb7, 0xfc, 0x82, 0x8e, 0x35, 0x25, 0x40
.L_8:


//--------------------- .text._Z9mc_kernellidddddimPdS_ --------------------------
	.section	.text._Z9mc_kernellidddddimPdS_,"ax",@progbits
	.align	128
        .global         _Z9mc_kernellidddddimPdS_
        .type           _Z9mc_kernellidddddimPdS_,@function
        .size           _Z9mc_kernellidddddimPdS_,(.L_x_61 - _Z9mc_kernellidddddimPdS_)
        .other          _Z9mc_kernellidddddimPdS_,@"STO_CUDA_ENTRY STV_DEFAULT"
_Z9mc_kernellidddddimPdS_:
.text._Z9mc_kernellidddddimPdS_:
[----:B------:R-:W-:Y:S01]  /*0000*/  LDC R1, c[0x0][0x37c] ;  /* 0x0000df00ff017b82 */ /* 0x000fe20000000800 */
[----:B------:R-:W0:Y:S01]  /*0010*/  LDCU UR4, c[0x0][0x388] ;  /* 0x00007100ff0477ac */ /* 0x000e220008000800 */
[----:B------:R-:W-:-:S06]  /*0020*/  IMAD.MOV.U32 R2, RZ, RZ, 0x1 ;  /* 0x00000001ff027424 */ /* 0x000fcc00078e00ff */
[----:B------:R-:W1:Y:S01]  /*0030*/  LDC R0, c[0x0][0x3b4] ;  /* 0x0000ed00ff007b82 */ /* 0x000e620000000800 */
[----:B------:R-:W2:Y:S07]  /*0040*/  LDCU.64 UR6, c[0x0][0x3b0] ;  /* 0x00007600ff0677ac */ /* 0x000eae0008000a00 */
[----:B------:R-:W3:Y:S01]  /*0050*/  LDC R30, c[0x0][0x360] ;  /* 0x0000d800ff1e7b82 */ /* 0x000ee20000000800 */
[----:B0-----:R-:W0:Y:S07]  /*0060*/  I2F.F64 R18, UR4 ;  /* 0x0000000400127d12 */ /* 0x001e2e0008201c00 */
[----:B------:R-:W3:Y:S01]  /*0070*/  S2UR UR4, SR_CTAID.X ;  /* 0x00000000000479c3 */ /* 0x000ee20000002500 */
[----:B-1----:R-:W-:Y:S01]  /*0080*/  FSETP.GEU.AND P1, PT, |R0|, 6.5827683646048100446e-37, PT ;  /* 0x036000000000780b */ /* 0x002fe20003f2e200 */
[----:B0-----:R-:W0:Y:S02]  /*0090*/  MUFU.RCP64H R3, R19 ;  /* 0x0000001300037308 */ /* 0x001e240000001800 */
[----:B0-----:R-:W-:-:S08]  /*00a0*/  DFMA R4, -R18, R2, 1 ;  /* 0x3ff000001204742b */ /* 0x001fd00000000102 */
[----:B------:R-:W-:-:S08]  /*00b0*/  DFMA R4, R4, R4, R4 ;  /* 0x000000040404722b */ /* 0x000fd00000000004 */
[----:B------:R-:W-:-:S08]  /*00c0*/  DFMA R4, R2, R4, R2 ;  /* 0x000000040204722b */ /* 0x000fd00000000002 */
[----:B------:R-:W-:-:S08]  /*00d0*/  DFMA R2, -R18, R4, 1 ;  /* 0x3ff000001202742b */ /* 0x000fd00000000104 */
[----:B------:R-:W-:Y:S02]  /*00e0*/  DFMA R4, R4, R2, R4 ;  /* 0x000000020404722b */ /* 0x000fe40000000004 */
[----:B------:R-:W3:Y:S01]  /*00f0*/  S2R R2, SR_TID.X ;  /* 0x0000000000027919 */ /* 0x000ee20000002100 */
[----:B------:R-:W-:-:S05]  /*0100*/  IMAD.MOV.U32 R3, RZ, RZ, RZ ;  /* 0x000000ffff037224 */ /* 0x000fca00078e00ff */
[----:B--2---:R-:W-:-:S08]  /*0110*/  DMUL R6, R4, UR6 ;  /* 0x0000000604067c28 */ /* 0x004fd00008000000 */
[----:B------:R-:W-:-:S08]  /*0120*/  DFMA R8, -R18, R6, UR6 ;  /* 0x0000000612087e2b */ /* 0x000fd00008000106 */
[----:B------:R-:W-:-:S10]  /*0130*/  DFMA R4, R4, R8, R6 ;  /* 0x000000080404722b */ /* 0x000fd40000000006 */
[----:B------:R-:W-:Y:S01]  /*0140*/  FFMA R6, RZ, R19, R5 ;  /* 0x00000013ff067223 */ /* 0x000fe20000000005 */
[----:B---3--:R-:W-:-:S04]  /*0150*/  IMAD.WIDE.U32 R2, R30, UR4, R2 ;  /* 0x000000041e027c25 */ /* 0x008fc8000f8e0002 */
[----:B------:R-:W-:Y:S02]  /*0160*/  FSETP.GT.AND P0, PT, |R6|, 1.469367938527859385e-39, PT ;  /* 0x001000000600780b */ /* 0x000fe40003f04200 */
[----:B------:R-:W-:-:S11]  /*0170*/  MOV R0, R2 ;  /* 0x0000000200007202 */ /* 0x000fd60000000f00 */
[----:B------:R-:W-:Y:S05]  /*0180*/  @P0 BRA P1, `(.L_x_0) ;  /* 0x0000000000240947 */ /* 0x000fea0000800000 */
[----:B------:R-:W0:Y:S01]  /*0190*/  LDCU.64 UR4, c[0x0][0x3b0] ;  /* 0x00007600ff0477ac */ /* 0x000e220008000a00 */
[----:B------:R-:W-:Y:S01]  /*01a0*/  IMAD.MOV.U32 R34, RZ, RZ, R18 ;  /* 0x000000ffff227224 */ /* 0x000fe200078e0012 */
[----:B------:R-:W-:Y:S01]  /*01b0*/  MOV R44, 0x200 ;  /* 0x00000200002c7802 */ /* 0x000fe20000000f00 */
[----:B------:R-:W-:Y:S02]  /*01c0*/  IMAD.MOV.U32 R35, RZ, RZ, R19 ;  /* 0x000000ffff237224 */ /* 0x000fe400078e0013 */
[----:B0-----:R-:W-:Y:S01]  /*01d0*/  IMAD.U32 R36, RZ, RZ, UR4 ;  /* 0x00000004ff247e24 */ /* 0x001fe2000f8e00ff */
[----:B------:R-:W-:-:S07]  /*01e0*/  MOV R37, UR5 ;  /* 0x0000000500257c02 */ /* 0x000fce0008000f00 */
[----:B------:R-:W-:Y:S05]  /*01f0*/  CALL.REL.NOINC `($__internal_0_$__cuda_sm20_div_rn_f64_full) ;  /* 0x0000003800747944 */ /* 0x000fea0003c00000 */
[----:B------:R-:W-:Y:S01]  /*0200*/  IMAD.MOV.U32 R4, RZ, RZ, R34 ;  /* 0x000000ffff047224 */ /* 0x000fe200078e0022 */
[----:B------:R-:W-:-:S07]  /*0210*/  MOV R5, R35 ;  /* 0x0000002300057202 */ /* 0x000fce0000000f00 */
.L_x_0:
[----:B------:R-:W0:Y:S01]  /*0220*/  MUFU.RSQ64H R9, R5 ;  /* 0x0000000500097308 */ /* 0x000e220000001c00 */
[----:B------:R-:W-:Y:S01]  /*0230*/  VIADD R8, R5, 0xfcb00000 ;  /* 0xfcb0000005087836 */ /* 0x000fe20000000000 */
[----:B------:R-:W1:Y:S01]  /*0240*/  LDC.64 R12, c[0x0][0x3a8] ;  /* 0x0000ea00ff0c7b82 */ /* 0x000e620000000a00 */
[----:B------:R-:W-:Y:S01]  /*0250*/  IMAD.MOV.U32 R10, RZ, RZ, 0x0 ;  /* 0x00000000ff0a7424 */ /* 0x000fe200078e00ff */
[----:B------:R-:W-:Y:S01]  /*0260*/  MOV R11, 0x3fd80000 ;  /* 0x3fd80000000b7802 */ /* 0x000fe20000000f00 */
[----:B------:R-:W-:Y:S01]  /*0270*/  BSSY.RECONVERGENT B0, `(.L_x_1) ;  /* 0x0000015000007945 */ /* 0x000fe20003800200 */
[----:B------:R-:W-:-:S04]  /*0280*/  ISETP.GE.U32.AND P0, PT, R8, 0x7ca00000, PT ;  /* 0x7ca000000800780c */ /* 0x000fc80003f06070 */
[----:B------:R-:W2:Y:S01]  /*0290*/  LDC.64 R14, c[0x0][0x3a0] ;  /* 0x0000e800ff0e7b82 */ /* 0x000ea20000000a00 */
[----:B0-----:R-:W-:-:S08]  /*02a0*/  DMUL R6, R8, R8 ;  /* 0x0000000808067228 */ /* 0x001fd00000000000 */
[----:B------:R-:W-:-:S08]  /*02b0*/  DFMA R6, -R6, R4, 1 ;  /* 0x3ff000000606742b */ /* 0x000fd00000000104 */
[----:B------:R-:W-:Y:S02]  /*02c0*/  DFMA R10, R6, R10, 0.5 ;  /* 0x3fe00000060a742b */ /* 0x000fe4000000000a */
[----:B------:R-:W-:-:S08]  /*02d0*/  DMUL R6, R8, R6 ;  /* 0x0000000608067228 */ /* 0x000fd00000000000 */
[----:B------:R-:W-:Y:S02]  /*02e0*/  DFMA R16, R10, R6, R8 ;  /* 0x000000060a10722b */ /* 0x000fe40000000008 */
[----:B-1----:R-:W-:-:S06]  /*02f0*/  DMUL R6, R12, -0.5 ;  /* 0xbfe000000c067828 */ /* 0x002fcc0000000000 */
[----:B------:R-:W-:Y:S02]  /*0300*/  DMUL R24, R16, R4 ;  /* 0x0000000410187228 */ /* 0x000fe40000000000 */
[----:B--2---:R-:W-:Y:S01]  /*0310*/  DFMA R6, R6, R12, R14 ;  /* 0x0000000c0606722b */ /* 0x004fe2000000000e */
[----:B------:R-:W-:Y:S02]  /*0320*/  VIADD R11, R17, 0xfff00000 ;  /* 0xfff00000110b7836 */ /* 0x000fe40000000000 */
[----:B------:R-:W-:-:S03]  /*0330*/  IMAD.MOV.U32 R10, RZ, RZ, R16 ;  /* 0x000000ffff0a7224 */ /* 0x000fc600078e0010 */
[----:B------:R-:W-:Y:S02]  /*0340*/  DFMA R12, R24, -R24, R4 ;  /* 0x80000018180c722b */ /* 0x000fe40000000004 */
[----:B------:R-:W-:-:S06]  /*0350*/  DMUL R20, R6, R4 ;  /* 0x0000000406147228 */ /* 0x000fcc0000000000 */
[----:B------:R-:W-:Y:S01]  /*0360*/  DFMA R22, R12, R10, R24 ;  /* 0x0000000a0c16722b */ /* 0x000fe20000000018 */
[----:B------:R-:W-:Y:S10]  /*0370*/  @!P0 BRA `(.L_x_2) ;  /* 0x0000000000108947 */ /* 0x000ff40003800000 */
[----:B------:R-:W-:Y:S01]  /*0380*/  MOV R6, R4 ;  /* 0x0000000400067202 */ /* 0x000fe20000000f00 */
[----:B------:R-:W-:Y:S01]  /*0390*/  IMAD.MOV.U32 R7, RZ, RZ, R5 ;  /* 0x000000ffff077224 */ /* 0x000fe200078e0005 */
[----:B------:R-:W-:-:S07]  /*03a0*/  MOV R2, 0x3c0 ;  /* 0x000003c000027802 */ /* 0x000fce0000000f00 */
[----:B------:R-:W-:Y:S05]  /*03b0*/  CALL.REL.NOINC `($__internal_1_$__cuda_sm20_dsqrt_rn_f64_mediumpath_v1) ;  /* 0x0000003c00747944 */ /* 0x000fea0003c00000 */
.L_x_2:
[----:B------:R-:W-:Y:S05]  /*03c0*/  BSYNC.RECONVERGENT B0 ;  /* 0x0000000000007941 */ /* 0x000fea0003800200 */
.L_x_1:
[----:B------:R-:W0:Y:S01]  /*03d0*/  LDC.64 R4, c[0x0][0x3b0] ;  /* 0x0000ec00ff047b82 */ /* 0x000e220000000a00 */
[----:B------:R-:W1:Y:S01]  /*03e0*/  LDCU.128 UR8, c[0x0][0x3a0] ;  /* 0x00007400ff0877ac */ /* 0x000e620008000c00 */
[----:B------:R-:W-:Y:S01]  /*03f0*/  IMAD.MOV.U32 R6, RZ, RZ, 0x652b82fe ;  /* 0x652b82feff067424 */ /* 0x000fe200078e00ff */
[----:B------:R-:W-:Y:S01]  /*0400*/  MOV R7, 0x3ff71547 ;  /* 0x3ff7154700077802 */ /* 0x000fe20000000f00 */
[----:B------:R-:W-:Y:S01]  /*0410*/  UMOV UR4, 0xfefa39ef ;  /* 0xfefa39ef00047882 */ /* 0x000fe20000000000 */
[----:B------:R-:W-:Y:S01]  /*0420*/  UMOV UR5, 0x3fe62e42 ;  /* 0x3fe62e4200057882 */ /* 0x000fe20000000000 */
[----:B------:R-:W2:Y:S01]  /*0430*/  LDCU.64 UR6, c[0x0][0x358] ;  /* 0x00006b00ff0677ac */ /* 0x000ea20008000a00 */
[----:B------:R-:W3:Y:S01]  /*0440*/  LDCU UR12, c[0x0][0x388] ;  /* 0x00007100ff0c77ac */ /* 0x000ee20008000800 */
[----:B------:R-:W4:Y:S01]  /*0450*/  LDCU UR13, c[0x0][0x388] ;  /* 0x00007100ff0d77ac */ /* 0x000f220008000800 */
[----:B-1----:R-:W-:Y:S02]  /*0460*/  DMUL R22, R22, UR10 ;  /* 0x0000000a16167c28 */ /* 0x002fe40008000000 */
[----:B0-----:R-:W-:Y:S01]  /*0470*/  DMUL R4, R4, -UR8 ;  /* 0x8000000804047c28 */ /* 0x001fe20008000000 */
[----:B------:R-:W0:Y:S07]  /*0480*/  LDCU.64 UR8, c[0x0][0x3c0] ;  /* 0x00007800ff0877ac */ /* 0x000e2e0008000a00 */
[----:B------:R-:W-:-:S02]  /*0490*/  DFMA R6, R4, R6, 6.75539944105574400000e+15 ;  /* 0x433800000406742b */ /* 0x000fc40000000006 */
[----:B------:R-:W-:-:S06]  /*04a0*/  FSETP.GEU.AND P1, PT, |R5|, 4.1917929649353027344, PT ;  /* 0x4086232b0500780b */ /* 0x000fcc0003f2e200 */
[----:B------:R-:W-:-:S08]  /*04b0*/  DADD R8, R6, -6.75539944105574400000e+15 ;  /* 0xc338000006087429 */ /* 0x000fd00000000000 */
[----:B------:R-:W-:Y:S01]  /*04c0*/  DFMA R10, R8, -UR4, R4 ;  /* 0x80000004080a7c2b */ /* 0x000fe20008000004 */
[----:B------:R-:W-:Y:S01]  /*04d0*/  UMOV UR4, 0x3b39803f ;  /* 0x3b39803f00047882 */ /* 0x000fe20000000000 */
[----:B------:R-:W-:-:S06]  /*04e0*/  UMOV UR5, 0x3c7abc9e ;  /* 0x3c7abc9e00057882 */ /* 0x000fcc0000000000 */
[----:B------:R-:W-:Y:S01]  /*04f0*/  DFMA R10, R8, -UR4, R10 ;  /* 0x80000004080a7c2b */ /* 0x000fe2000800000a */
[----:B------:R-:W-:Y:S01]  /*0500*/  UMOV UR4, 0x69ce2bdf ;  /* 0x69ce2bdf00047882 */ /* 0x000fe20000000000 */
[----:B------:R-:W-:Y:S01]  /*0510*/  IMAD.MOV.U32 R8, RZ, RZ, -0x35dec16 ;  /* 0xfca213eaff087424 */ /* 0x000fe200078e00ff */
[----:B------:R-:W-:Y:S01]  /*0520*/  UMOV UR5, 0x3e5ade15 ;  /* 0x3e5ade1500057882 */ /* 0x000fe20000000000 */
[----:B------:R-:W-:-:S06]  /*0530*/  IMAD.MOV.U32 R9, RZ, RZ, 0x3e928af3 ;  /* 0x3e928af3ff097424 */ /* 0x000fcc00078e00ff */
[----:B------:R-:W-:Y:S01]  /*0540*/  DFMA R8, R10, UR4, R8 ;  /* 0x000000040a087c2b */ /* 0x000fe20008000008 */
[----:B------:R-:W-:Y:S01]  /*0550*/  UMOV UR4, 0x62401315 ;  /* 0x6240131500047882 */ /* 0x000fe20000000000 */
[----:B------:R-:W-:-:S06]  /*0560*/  UMOV UR5, 0x3ec71dee ;  /* 0x3ec71dee00057882 */ /* 0x000fcc0000000000 */
[----:B------:R-:W-:Y:S01]  /*0570*/  DFMA R8, R10, R8, UR4 ;  /* 0x000000040a087e2b */ /* 0x000fe20008000008 */
        /* <DEDUP_REMOVED lines=20> */
[C---:B------:R-:W-:Y:S01]  /*06c0*/  DFMA R8, R10.reuse, R8, UR4 ;  /* 0x000000040a087e2b */ /* 0x040fe20008000008 */
[----:B------:R-:W1:Y:S07]  /*06d0*/  LDCU.64 UR4, c[0x0][0x380] ;  /* 0x00007000ff0477ac */ /* 0x000e6e0008000a00 */
[----:B------:R-:W-:-:S08]  /*06e0*/  DFMA R8, R10, R8, 1 ;  /* 0x3ff000000a08742b */ /* 0x000fd00000000008 */
[----:B------:R-:W-:Y:S01]  /*06f0*/  DFMA R8, R10, R8, 1 ;  /* 0x3ff000000a08742b */ /* 0x000fe20000000008 */
[----:B-1----:R-:W-:-:S04]  /*0700*/  ISETP.GE.U32.AND P0, PT, R0, UR4, PT ;  /* 0x0000000400007c0c */ /* 0x002fc8000bf06070 */
[----:B------:R-:W-:-:S05]  /*0710*/  ISETP.GE.AND.EX P0, PT, R3, UR5, PT, P0 ;  /* 0x0000000503007c0c */ /* 0x000fca000bf06300 */
[----:B------:R-:W-:Y:S01]  /*0720*/  LEA R25, R6, R9, 0x14 ;  /* 0x0000000906197211 */ /* 0x000fe200078ea0ff */
[----:B------:R-:W-:Y:S01]  /*0730*/  IMAD.MOV.U32 R24, RZ, RZ, R8 ;  /* 0x000000ffff187224 */ /* 0x000fe200078e0008 */
[----:B0-234-:R-:W-:Y:S06]  /*0740*/  @!P1 BRA `(.L_x_3) ;  /* 0x0000000000349947 */ /* 0x01dfec0003800000 */
[----:B------:R-:W-:Y:S01]  /*0750*/  FSETP.GEU.AND P2, PT, |R5|, 4.2275390625, PT ;  /* 0x408748000500780b */ /* 0x000fe20003f4e200 */
[C---:B------:R-:W-:Y:S02]  /*0760*/  DADD R10, R4.reuse, +INF ;  /* 0x7ff00000040a7429 */ /* 0x040fe40000000000 */
[----:B------:R-:W-:-:S08]  /*0770*/  DSETP.GEU.AND P1, PT, R4, RZ, PT ;  /* 0x000000ff0400722a */ /* 0x000fd00003f2e000 */
[----:B------:R-:W-:Y:S02]  /*0780*/  FSEL R24, R10, RZ, P1 ;  /* 0x000000ff0a187208 */ /* 0x000fe40000800000 */
[----:B------:R-:W-:Y:S01]  /*0790*/  FSEL R25, R11, RZ, P1 ;  /* 0x000000ff0b197208 */ /* 0x000fe20000800000 */
[----:B------:R-:W-:Y:S06]  /*07a0*/  @P2 BRA `(.L_x_3) ;  /* 0x00000000001c2947 */ /* 0x000fec0003800000 */
[----:B------:R-:W-:Y:S01]  /*07b0*/  LEA.HI R2, R6, R6, RZ, 0x1 ;  /* 0x0000000606027211 */ /* 0x000fe200078f08ff */
[----:B------:R-:W-:-:S03]  /*07c0*/  IMAD.MOV.U32 R24, RZ, RZ, RZ ;  /* 0x000000ffff187224 */ /* 0x000fc600078e00ff */
[----:B------:R-:W-:-:S04]  /*07d0*/  SHF.R.S32.HI R5, RZ, 0x1, R2 ;  /* 0x00000001ff057819 */ /* 0x000fc80000011402 */
[----:B------:R-:W-:Y:S01]  /*07e0*/  LEA R9, R5, R9, 0x14 ;  /* 0x0000000905097211 */ /* 0x000fe200078ea0ff */
[----:B------:R-:W-:-:S05]  /*07f0*/  IMAD.IADD R6, R6, 0x1, -R5 ;  /* 0x0000000106067824 */ /* 0x000fca00078e0a05 */
[----:B------:R-:W-:-:S06]  /*0800*/  LEA R25, R6, 0x3ff00000, 0x14 ;  /* 0x3ff0000006197811 */ /* 0x000fcc00078ea0ff */
[----:B------:R-:W-:-:S11]  /*0810*/  DMUL R24, R8, R24 ;  /* 0x0000001808187228 */ /* 0x000fd60000000000 */
.L_x_3:
[----:B------:R-:W-:Y:S01]  /*0820*/  BSSY.RECONVERGENT B0, `(.L_x_4) ;  /* 0x0000335000007945 */ /* 0x000fe20003800200 */
[----:B------:R-:W-:Y:S02]  /*0830*/  CS2R R26, SRZ ;  /* 0x00000000001a7805 */ /* 0x000fe4000001ff00 */
[----:B------:R-:W-:Y:S01]  /*0840*/  CS2R R28, SRZ ;  /* 0x00000000001c7805 */ /* 0x000fe2000001ff00 */
[----:B------:R-:W-:Y:S06]  /*0850*/  @P0 BRA `(.L_x_5) ;  /* 0x0000003000c40947 */ /* 0x000fec0003800000 */
[----:B------:R-:W0:Y:S01]  /*0860*/  LDC.64 R26, c[0x0][0x3c0] ;  /* 0x0000f000ff1a7b82 */ /* 0x000e220000000a00 */
[----:B------:R-:W-:Y:S01]  /*0870*/  IMAD.MOV.U32 R2, RZ, RZ, R0 ;  /* 0x000000ffff027224 */ /* 0x000fe200078e0000 */
[----:B------:R-:W-:Y:S01]  /*0880*/  MOV R4, R3 ;  /* 0x0000000300047202 */ /* 0x000fe20000000f00 */
[----:B------:R-:W1:Y:S01]  /*0890*/  LDCU UR5, c[0x0][0x370] ;  /* 0x00006e00ff0577ac */ /* 0x000e620008000800 */
[----:B------:R-:W-:Y:S01]  /*08a0*/  IMAD.MOV.U32 R77, RZ, RZ, RZ ;  /* 0x000000ffff4d7224 */ /* 0x000fe200078e00ff */
[----:B------:R-:W-:Y:S01]  /*08b0*/  CS2R R80, SRZ ;  /* 0x0000000000507805 */ /* 0x000fe2000001ff00 */
[C---:B------:R-:W-:Y:S01]  /*08c0*/  IMAD.HI.U32 R5, R2.reuse, -0x326172a9, RZ ;  /* 0xcd9e8d5702057827 */ /* 0x040fe200078e00ff */
[----:B------:R-:W-:Y:S01]  /*08d0*/  UMOV UR4, URZ ;  /* 0x000000ff00047c82 */ /* 0x000fe20008000000 */
[----:B------:R-:W2:Y:S01]  /*08e0*/  LDC R34, c[0x0][0x388] ;  /* 0x0000e200ff227b82 */ /* 0x000ea20000000800 */
[----:B------:R-:W-:Y:S01]  /*08f0*/  CS2R R82, SRZ ;  /* 0x0000000000527805 */ /* 0x000fe2000001ff00 */
[----:B------:R-:W-:Y:S01]  /*0900*/  IMAD R10, R2, -0x326172a9, RZ ;  /* 0xcd9e8d57020a7824 */ /* 0x000fe200078e02ff */
[----:B0-----:R-:W-:Y:S01]  /*0910*/  LOP3.LUT R9, R4, R27, RZ, 0x3c, !PT ;  /* 0x0000001b04097212 */ /* 0x001fe200078e3cff */
[----:B------:R-:W-:Y:S01]  /*0920*/  VIADD R6, R27, 0xbb67ae85 ;  /* 0xbb67ae851b067836 */ /* 0x000fe20000000000 */
[----:B------:R-:W-:Y:S01]  /*0930*/  LOP3.LUT R7, R5, R26, RZ, 0x3c, !PT ;  /* 0x0000001a05077212 */ /* 0x000fe200078e3cff */
[----:B------:R-:W-:-:S02]  /*0940*/  VIADD R5, R26, 0x9e3779b9 ;  /* 0x9e3779b91a057836 */ /* 0x000fc40000000000 */
[----:B------:R-:W-:-:S04]  /*0950*/  IMAD.HI.U32 R8, R9, -0x326172a9, RZ ;  /* 0xcd9e8d5709087827 */ /* 0x000fc800078e00ff */
[----:B------:R-:W-:Y:S01]  /*0960*/  IMAD.HI.U32 R11, R7, -0x2daee0ad, RZ ;  /* 0xd2511f53070b7827 */ /* 0x000fe200078e00ff */
[----:B------:R-:W-:Y:S02]  /*0970*/  LOP3.LUT R10, R5, R10, R8, 0x96, !PT ;  /* 0x0000000a050a7212 */ /* 0x000fe400078e9608 */
[----:B------:R-:W-:Y:S01]  /*0980*/  IADD3 R8, PT, PT, R27, 0x76cf5d0a, RZ ;  /* 0x76cf5d0a1b087810 */ /* 0x000fe20007ffe0ff */
[----:B------:R-:W-:Y:S01]  /*0990*/  IMAD R14, R7, -0x2daee0ad, RZ ;  /* 0xd2511f53070e7824 */ /* 0x000fe200078e02ff */
[----:B------:R-:W-:Y:S01]  /*09a0*/  LOP3.LUT R11, R11, R6, RZ, 0x3c, !PT ;  /* 0x000000060b0b7212 */ /* 0x000fe200078e3cff */
[----:B------:R-:W-:-:S04]  /*09b0*/  IMAD.HI.U32 R13, R10, -0x2daee0ad, RZ ;  /* 0xd2511f530a0d7827 */ /* 0x000fc800078e00ff */
[----:B------:R-:W-:Y:S01]  /*09c0*/  IMAD R9, R9, -0x326172a9, RZ ;  /* 0xcd9e8d5709097824 */ /* 0x000fe200078e02ff */
[----:B------:R-:W-:Y:S01]  /*09d0*/  LOP3.LUT R13, R8, R14, R13, 0x96, !PT ;  /* 0x0000000e080d7212 */ /* 0x000fe200078e960d */
[----:B------:R-:W-:Y:S01]  /*09e0*/  IMAD.HI.U32 R12, R11, -0x326172a9, RZ ;  /* 0xcd9e8d570b0c7827 */ /* 0x000fe200078e00ff */
[----:B------:R-:W-:-:S03]  /*09f0*/  IADD3 R8, PT, PT, R27, 0x32370b8f, RZ ;  /* 0x32370b8f1b087810 */ /* 0x000fc60007ffe0ff */
[----:B------:R-:W-:Y:S02]  /*0a00*/  VIADD R7, R26, 0x3c6ef372 ;  /* 0x3c6ef3721a077836 */ /* 0x000fe40000000000 */
[----:B------:R-:W-:Y:S02]  /*0a10*/  IMAD R11, R11, -0x326172a9, RZ ;  /* 0xcd9e8d570b0b7824 */ /* 0x000fe400078e02ff */
[----:B------:R-:W-:Y:S01]  /*0a20*/  IMAD R10, R10, -0x2daee0ad, RZ ;  /* 0xd2511f530a0a7824 */ /* 0x000fe200078e02ff */
[----:B------:R-:W-:Y:S01]  /*0a30*/  LOP3.LUT R9, R7, R9, R12, 0x96, !PT ;  /* 0x0000000907097212 */ /* 0x000fe200078e960c */
[----:B------:R-:W-:Y:S02]  /*0a40*/  VIADD R7, R26, 0xdaa66d2b ;  /* 0xdaa66d2b1a077836 */ /* 0x000fe40000000000 */
[----:B------:R-:W-:-:S04]  /*0a50*/  IMAD.HI.U32 R12, R13, -0x326172a9, RZ ;  /* 0xcd9e8d570d0c7827 */ /* 0x000fc800078e00ff */
[----:B------:R-:W-:Y:S01]  /*0a60*/  IMAD.HI.U32 R15, R9, -0x2daee0ad, RZ ;  /* 0xd2511f53090f7827 */ /* 0x000fe200078e00ff */
[----:B------:R-:W-:-:S03]  /*0a70*/  LOP3.LUT R11, R7, R11, R12, 0x96, !PT ;  /* 0x0000000b070b7212 */ /* 0x000fc600078e960c */
[----:B------:R-:W-:Y:S01]  /*0a80*/  VIADD R7, R27, 0xed9eba14 ;  /* 0xed9eba141b077836 */ /* 0x000fe20000000000 */
[----:B------:R-:W-:Y:S01]  /*0a90*/  LOP3.LUT R10, R8, R10, R15, 0x96, !PT ;  /* 0x0000000a080a7212 */ /* 0x000fe200078e960f */
[----:B------:R-:W-:Y:S02]  /*0aa0*/  IMAD R14, R9, -0x2daee0ad, RZ ;  /* 0xd2511f53090e7824 */ /* 0x000fe400078e02ff */
[----:B------:R-:W-:-:S04]  /*0ab0*/  IMAD.HI.U32 R12, R11, -0x2daee0ad, RZ ;  /* 0xd2511f530b0c7827 */ /* 0x000fc800078e00ff */
[----:B------:R-:W-:Y:S01]  /*0ac0*/  IMAD R13, R13, -0x326172a9, RZ ;  /* 0xcd9e8d570d0d7824 */ /* 0x000fe200078e02ff */
[----:B------:R-:W-:Y:S01]  /*0ad0*/  LOP3.LUT R12, R7, R14, R12, 0x96, !PT ;  /* 0x0000000e070c7212 */ /* 0x000fe200078e960c */
[----:B------:R-:W-:-:S04]  /*0ae0*/  IMAD.HI.U32 R9, R10, -0x326172a9, RZ ;  /* 0xcd9e8d570a097827 */ /* 0x000fc800078e00ff */
[----:B------:R-:W-:Y:S02]  /*0af0*/  VIADD R8, R26, 0x78dde6e4 ;  /* 0x78dde6e41a087836 */ /* 0x000fe40000000000 */
[----:B------:R-:W-:Y:S02]  /*0b00*/  IMAD R15, R10, -0x326172a9, RZ ;  /* 0xcd9e8d570a0f7824 */ /* 0x000fe400078e02ff */
[----:B------:R-:W-:Y:S01]  /*0b10*/  IMAD.HI.U32 R14, R12, -0x326172a9, RZ ;  /* 0xcd9e8d570c0e7827 */ /* 0x000fe200078e00ff */
[----:B------:R-:W-:Y:S02]  /*0b20*/  LOP3.LUT R13, R8, R13, R9, 0x96, !PT ;  /* 0x0000000d080d7212 */ /* 0x000fe400078e9609 */
[----:B------:R-:W-:Y:S01]  /*0b30*/  IADD3 R9, PT, PT, R26, 0x1715609d, RZ ;  /* 0x1715609d1a097810 */ /* 0x000fe20007ffe0ff */
[----:B------:R-:W-:Y:S02]  /*0b40*/  IMAD R16, R11, -0x2daee0ad, RZ ;  /* 0xd2511f530b107824 */ /* 0x000fe400078e02ff */
[----:B------:R-:W-:Y:S01]  /*0b50*/  IMAD.HI.U32 R11, R13, -0x2daee0ad, RZ ;  /* 0xd2511f530d0b7827 */ /* 0x000fe200078e00ff */
[----:B------:R-:W-:-:S03]  /*0b60*/  LOP3.LUT R14, R9, R15, R14, 0x96, !PT ;  /* 0x0000000f090e7212 */ /* 0x000fc600078e960e */
[----:B------:R-:W-:Y:S02]  /*0b70*/  VIADD R10, R27, 0xa9066899 ;  /* 0xa90668991b0a7836 */ /* 0x000fe40000000000 */
[----:B------:R-:W-:Y:S02]  /*0b80*/  IMAD R17, R13, -0x2daee0ad, RZ ;  /* 0xd2511f530d117824 */ /* 0x000fe400078e02ff */
[----:B------:R-:W-:Y:S01]  /*0b90*/  IMAD.HI.U32 R28, R14, -0x2daee0ad, RZ ;  /* 0xd2511f530e1c7827 */ /* 0x000fe200078e00ff */
[----:B------:R-:W-:-:S03]  /*0ba0*/  LOP3.LUT R16, R10, R16, R11, 0x96, !PT ;  /* 0x000000100a107212 */ /* 0x000fc600078e960b */
[----:B------:R-:W-:Y:S02]  /*0bb0*/  VIADD R11, R27, 0x646e171e ;  /* 0x646e171e1b0b7836 */ /* 0x000fe40000000000 */
[----:B------:R-:W-:Y:S01]  /*0bc0*/  IMAD R15, R12, -0x326172a9, RZ ;  /* 0xcd9e8d570c0f7824 */ /* 0x000fe200078e02ff */
[----:B------:R-:W-:Y:S01]  /*0bd0*/  IADD3 R12, PT, PT, R26, -0x4ab325aa, RZ ;  /* 0xb54cda561a0c7810 */ /* 0x000fe20007ffe0ff */
[----:B------:R-:W-:Y:S01]  /*0be0*/  IMAD.HI.U32 R13, R16, -0x326172a9, RZ ;  /* 0xcd9e8d57100d7827 */ /* 0x000fe200078e00ff */
[----:B------:R-:W-:-:S03]  /*0bf0*/  LOP3.LUT R28, R11, R17, R28, 0x96, !PT ;  /* 0x000000110b1c7212 */ /* 0x000fc600078e961c */
[----:B------:R-:W-:Y:S01]  /*0c00*/  IMAD R32, R14, -0x2daee0ad, RZ ;  /* 0xd2511f530e207824 */ /* 0x000fe200078e02ff */
[----:B------:R-:W-:Y:S01]  /*0c10*/  LOP3.LUT R17, R12, R15, R13, 0x96, !PT ;  /* 0x0000000f0c117212 */ /* 0x000fe200078e960d */
[----:B------:R-:W-:Y:S02]  /*0c20*/  IMAD R15, R16, -0x326172a9, RZ ;  /* 0xcd9e8d57100f7824 */ /* 0x000fe400078e02ff */
[----:B------:R-:W-:Y:S02]  /*0c30*/  VIADD R13, R26, 0x5384540f ;  /* 0x5384540f1a0d7836 */ /* 0x000fe40000000000 */
[----:B------:R-:W-:-:S04]  /*0c40*/  IMAD.HI.U32 R16, R28, -0x326172a9, RZ ;  /* 0xcd9e8d571c107827 */ /* 0x000fc800078e00ff */
[----:B------:R-:W-:Y:S01]  /*0c50*/  IMAD.HI.U32 R31, R17, -0x2daee0ad, RZ ;  /* 0xd2511f53111f7827 */ /* 0x000fe200078e00ff */
[----:B------:R-:W-:Y:S02]  /*0c60*/  LOP3.LUT R29, R13, R15, R16, 0x96, !PT ;  /* 0x0000000f0d1d7212 */ /* 0x000fe400078e9610 */
[C---:B------:R-:W-:Y:S01]  /*0c70*/  IADD3 R15, PT, PT, R27.reuse, -0x24c28bd8, RZ ;  /* 0xdb3d74281b0f7810 */ /* 0x040fe20007ffe0ff */
[C---:B------:R-:W-:Y:S01]  /*0c80*/  VIADD R14, R27.reuse, 0x1fd5c5a3 ;  /* 0x1fd5c5a31b0e7836 */ /* 0x040fe20000000000 */
[----:B------:R-:W-:Y:S01]  /*0c90*/  IADD3 R27, PT, PT, R27, -0x695add53, RZ ;  /* 0x96a522ad1b1b7810 */ /* 0x000fe20007ffe0ff */
[----:B------:R-:W-:Y:S02]  /*0ca0*/  IMAD R33, R17, -0x2daee0ad, RZ ;  /* 0xd2511f5311217824 */ /* 0x000fe400078e02ff */
[----:B------:R-:W-:Y:S01]  /*0cb0*/  IMAD R28, R28, -0x326172a9, RZ ;  /* 0xcd9e8d571c1c7824 */ /* 0x000fe200078e02ff */
[----:B------:R-:W-:Y:S01]  /*0cc0*/  LOP3.LUT R31, R14, R32, R31, 0x96, !PT ;  /* 0x000000200e1f7212 */ /* 0x000fe200078e961f */
[----:B------:R-:W-:-:S04]  /*0cd0*/  IMAD.HI.U32 R32, R29, -0x2daee0ad, RZ ;  /* 0xd2511f531d207827 */ /* 0x000fc800078e00ff */
[----:B------:R-:W-:Y:S01]  /*0ce0*/  IMAD.HI.U32 R17, R31, -0x326172a9, RZ ;  /* 0xcd9e8d571f117827 */ /* 0x000fe200078e00ff */
[----:B------:R-:W-:-:S03]  /*0cf0*/  LOP3.LUT R32, R15, R33, R32, 0x96, !PT ;  /* 0x000000210f207212 */ /* 0x000fc600078e9620 */
[----:B------:R-:W-:Y:S02]  /*0d00*/  VIADD R16, R26, 0xf1bbcdc8 ;  /* 0xf1bbcdc81a107836 */ /* 0x000fe40000000000 */
[----:B------:R-:W-:Y:S02]  /*0d10*/  IMAD R31, R31, -0x326172a9, RZ ;  /* 0xcd9e8d571f1f7824 */ /* 0x000fe400078e02ff */
[----:B------:R-:W-:Y:S01]  /*0d20*/  IMAD R29, R29, -0x2daee0ad, RZ ;  /* 0xd2511f531d1d7824 */ /* 0x000fe200078e02ff */
[----:B------:R-:W-:Y:S01]  /*0d30*/  LOP3.LUT R28, R16, R28, R17, 0x96, !PT ;  /* 0x0000001c101c7212 */ /* 0x000fe200078e9611 */
[----:B------:R-:W-:Y:S02]  /*0d40*/  VIADD R17, R26, 0x8ff34781 ;  /* 0x8ff347811a117836 */ /* 0x000fe40000000000 */
[----:B------:R-:W-:-:S04]  /*0d50*/  IMAD.HI.U32 R26, R32, -0x326172a9, RZ ;  /* 0xcd9e8d57201a7827 */ /* 0x000fc800078e00ff */
[----:B------:R-:W-:Y:S01]  /*0d60*/  IMAD.WIDE.U32 R78, R28, -0x2daee0ad, RZ ;  /* 0xd2511f531c4e7825 */ /* 0x000fe200078e00ff */
[----:B------:R-:W-:Y:S02]  /*0d70*/  LOP3.LUT R17, R17, R31, R26, 0x96, !PT ;  /* 0x0000001f11117212 */ /* 0x000fe400078e961a */
[----:B--2---:R-:W-:Y:S01]  /*0d80*/  IADD3 R26, PT, PT, R34, -0x4, RZ ;  /* 0xfffffffc221a7810 */ /* 0x004fe20007ffe0ff */
[----:B-1----:R-:W-:Y:S01]  /*0d90*/  IMAD.WIDE.U32 R30, R30, UR5, RZ ;  /* 0x000000051e1e7c25 */ /* 0x002fe2000f8e00ff */
[----:B------:R-:W-:Y:S02]  /*0da0*/  LOP3.LUT R76, R27, R29, R79, 0x96, !PT ;  /* 0x0000001d1b4c7212 */ /* 0x000fe400078e964f */
[----:B------:R-:W-:Y:S02]  /*0db0*/  CS2R R28, SRZ ;  /* 0x00000000001c7805 */ /* 0x000fe4000001ff00 */
[----:B------:R-:W-:Y:S01]  /*0dc0*/  LOP3.LUT R85, R26, 0xfffffffc, RZ, 0xc0, !PT ;  /* 0xfffffffc1a557812 */ /* 0x000fe200078ec0ff */
[----:B------:R-:W-:Y:S01]  /*0dd0*/  IMAD.MOV.U32 R79, RZ, RZ, RZ ;  /* 0x000000ffff4f7224 */ /* 0x000fe200078e00ff */
[----:B------:R-:W-:Y:S01]  /*0de0*/  CS2R R26, SRZ ;  /* 0x00000000001a7805 */ /* 0x000fe2000001ff00 */
[----:B------:R-:W-:-:S02]  /*0df0*/  VIADD R84, R31, UR4 ;  /* 0x000000041f547c36 */ /* 0x000fc40008000000 */
[----:B------:R-:W-:Y:S02]  /*0e00*/  VIADD R85, R85, 0x4 ;  /* 0x0000000455557836 */ /* 0x000fe40000000000 */
[----:B------:R-:W-:-:S07]  /*0e10*/  IMAD R86, R32, -0x326172a9, RZ ;  /* 0xcd9e8d5720567824 */ /* 0x000fce00078e02ff */
.L_x_47:
[----:B------:R-:W0:Y:S01]  /*0e20*/  LDCU UR10, c[0x0][0x388] ;  /* 0x00007100ff0a77ac */ /* 0x000e220008000800 */
[----:B------:R-:W-:Y:S01]  /*0e30*/  IMAD.MOV.U32 R40, RZ, RZ, RZ ;  /* 0x000000ffff287224 */ /* 0x000fe200078e00ff */
[----:B------:R-:W-:Y:S01]  /*0e40*/  CS2R R32, SRZ ;  /* 0x0000000000207805 */ /* 0x000fe2000001ff00 */
[----:B------:R-:W1:Y:S01]  /*0e50*/  LDCU.64 UR4, c[0x0][0x390] ;  /* 0x00007200ff0477ac */ /* 0x000e620008000a00 */
[----:B0-----:R-:W-:-:S04]  /*0e60*/  MOV R37, UR10 ;  /* 0x0000000a00257c02 */ /* 0x001fc80008000f00 */
[----:B------:R-:W-:Y:S01]  /*0e70*/  ISETP.GE.AND P0, PT, R37, 0x4, PT ;  /* 0x000000042500780c */ /* 0x000fe20003f06270 */
[----:B-1----:R-:W-:Y:S01]  /*0e80*/  IMAD.U32 R44, RZ, RZ, UR4 ;  /* 0x00000004ff2c7e24 */ /* 0x002fe2000f8e00ff */
[----:B------:R-:W-:-:S11]  /*0e90*/  MOV R45, UR5 ;  /* 0x00000005002d7c02 */ /* 0x000fd60008000f00 */
[----:B------:R-:W-:Y:S05]  /*0ea0*/  @!P0 BRA `(.L_x_6) ;  /* 0x0000001800188947 */ /* 0x000fea0003800000 */
[----:B------:R-:W-:Y:S01]  /*0eb0*/  VIADD R32, R37, 0xfffffffc ;  /* 0xfffffffc25207836 */ /* 0x000fe20000000000 */
[----:B------:R-:W-:Y:S01]  /*0ec0*/  MOV R44, UR4 ;  /* 0x00000004002c7c02 */ /* 0x000fe20008000f00 */
[----:B------:R-:W-:Y:S02]  /*0ed0*/  IMAD R87, R77, -0x2daee0ad, RZ ;  /* 0xd2511f534d577824 */ /* 0x000fe400078e02ff */
[----:B------:R-:W-:Y:S01]  /*0ee0*/  IMAD.MOV.U32 R88, RZ, RZ, RZ ;  /* 0x000000ffff587224 */ /* 0x000fe200078e00ff */
[----:B------:R-:W-:Y:S01]  /*0ef0*/  LEA.HI R83, R32, R77, RZ, 0x1e ;  /* 0x0000004d20537211 */ /* 0x000fe200078ff0ff */
[----:B------:R-:W-:Y:S01]  /*0f00*/  IMAD.U32 R45, RZ, RZ, UR5 ;  /* 0x00000005ff2d7e24 */ /* 0x000fe2000f8e00ff */
[----:B------:R-:W-:-:S03]  /*0f10*/  CS2R R32, SRZ ;  /* 0x0000000000207805 */ /* 0x000fc6000001ff00 */
[----:B------:R-:W-:-:S07]  /*0f20*/  VIADD R83, R83, 0x1 ;  /* 0x0000000153537836 */ /* 0x000fce0000000000 */
.L_x_26:
[----:B------:R-:W-:Y:S01]  /*0f30*/  IADD3 R77, PT, PT, R77, 0x1, RZ ;  /* 0x000000014d4d7810 */ /* 0x000fe20007ffe0ff */
[----:B------:R-:W-:Y:S03]  /*0f40*/  BSSY.RECONVERGENT B1, `(.L_x_7) ;  /* 0x000000c000017945 */ /* 0x000fe60003800200 */
[C---:B------:R-:W-:Y:S01]  /*0f50*/  ISETP.NE.AND P0, PT, R77.reuse, RZ, PT ;  /* 0x000000ff4d00720c */ /* 0x040fe20003f05270 */
[----:B------:R-:W-:-:S12]  /*0f60*/  IMAD.HI.U32 R35, R77, -0x2daee0ad, RZ ;  /* 0xd2511f534d237827 */ /* 0x000fd800078e00ff */
[----:B------:R-:W-:Y:S05]  /*0f70*/  @P0 BRA `(.L_x_8) ;  /* 0x0000000000200947 */ /* 0x000fea0003800000 */
[----:B------:R-:W-:-:S05]  /*0f80*/  VIADD R81, R81, 0x1 ;  /* 0x0000000151517836 */ /* 0x000fca0000000000 */
[----:B------:R-:W-:-:S13]  /*0f90*/  ISETP.NE.AND P0, PT, R81, RZ, PT ;  /* 0x000000ff5100720c */ /* 0x000fda0003f05270 */
[----:B------:R-:W-:Y:S01]  /*0fa0*/  @!P0 VIADD R2, R2, 0x1 ;  /* 0x0000000102028836 */ /* 0x000fe20000000000 */
[----:B------:R-:W-:Y:S01]  /*0fb0*/  @!P0 IADD3 R34, PT, PT, R4, 0x1, RZ ;  /* 0x0000000104228810 */ /* 0x000fe20007ffe0ff */
[----:B------:R-:W-:-:S03]  /*0fc0*/  @!P0 IMAD.MOV.U32 R81, RZ, RZ, RZ ;  /* 0x000000ffff518224 */ /* 0x000fc600078e00ff */
[----:B------:R-:W-:-:S13]  /*0fd0*/  ISETP.NE.AND P1, PT, R2, RZ, !P0 ;  /* 0x000000ff0200720c */ /* 0x000fda0004725270 */
[----:B------:R-:W-:-:S05]  /*0fe0*/  @P1 IMAD.MOV R34, RZ, RZ, R4 ;  /* 0x000000ffff221224 */ /* 0x000fca00078e0204 */
[----:B------:R-:W-:-:S07]  /*0ff0*/  @!P0 MOV R4, R34 ;  /* 0x0000002200048202 */ /* 0x000fce0000000f00 */
.L_x_8:
[----:B------:R-:W-:Y:S05]  /*1000*/  BSYNC.RECONVERGENT B1 ;  /* 0x0000000000017941 */ /* 0x000fea0003800200 */
.L_x_7:
[----:B------:R-:W-:Y:S01]  /*1010*/  LOP3.LUT R36, R4, UR9, R35, 0x96, !PT ;  /* 0x0000000904247c12 */ /* 0x000fe2000f8e9623 */
[----:B------:R-:W-:Y:S01]  /*1020*/  IMAD.WIDE.U32 R34, R2, -0x326172a9, RZ ;  /* 0xcd9e8d5702227825 */ /* 0x000fe200078e00ff */
[----:B------:R-:W-:Y:S01]  /*1030*/  UIADD3 UR5, UPT, UPT, UR9, 0x76cf5d0a, URZ ;  /* 0x76cf5d0a09057890 */ /* 0x000fe2000fffe0ff */
[----:B------:R-:W-:Y:S01]  /*1040*/  ISETP.NE.AND P0, PT, R80, 0x1, PT ;  /* 0x000000015000780c */ /* 0x000fe20003f05270 */
[----:B------:R-:W-:Y:S01]  /*1050*/  UIADD3 UR4, UPT, UPT, UR8, 0x3c6ef372, URZ ;  /* 0x3c6ef37208047890 */ /* 0x000fe2000fffe0ff */
[----:B------:R-:W-:Y:S01]  /*1060*/  IMAD.WIDE.U32 R36, R36, -0x326172a9, RZ ;  /* 0xcd9e8d5724247825 */ /* 0x000fe200078e00ff */
[----:B------:R-:W-:Y:S01]  /*1070*/  LOP3.LUT R35, R81, UR8, R35, 0x96, !PT ;  /* 0x0000000851237c12 */ /* 0x000fe2000f8e9623 */
[----:B------:R-:W-:Y:S02]  /*1080*/  BSSY.RECONVERGENT B1, `(.L_x_9) ;  /* 0x0000045000017945 */ /* 0x000fe40003800200 */
[----:B------:R-:W-:Y:S01]  /*1090*/  VIADD R87, R87, 0xd2511f53 ;  /* 0xd2511f5357577836 */ /* 0x000fe20000000000 */
[----:B------:R-:W-:Y:S01]  /*10a0*/  LOP3.LUT R38, R5, R34, R37, 0x96, !PT ;  /* 0x0000002205267212 */ /* 0x000fe200078e9625 */
[----:B------:R-:W-:-:S04]  /*10b0*/  IMAD.WIDE.U32 R34, R35, -0x2daee0ad, RZ ;  /* 0xd2511f5323227825 */ /* 0x000fc800078e00ff */
[----:B------:R-:W-:Y:S01]  /*10c0*/  IMAD.WIDE.U32 R38, R38, -0x2daee0ad, RZ ;  /* 0xd2511f5326267825 */ /* 0x000fe200078e00ff */
[----:B------:R-:W-:-:S04]  /*10d0*/  LOP3.LUT R40, R6, R87, R35, 0x96, !PT ;  /* 0x0000005706287212 */ /* 0x000fc800078e9623 */
[----:B------:R-:W-:Y:S01]  /*10e0*/  LOP3.LUT R34, R34, UR5, R39, 0x96, !PT ;  /* 0x0000000522227c12 */ /* 0x000fe2000f8e9627 */
[----:B------:R-:W-:Y:S01]  /*10f0*/  IMAD.WIDE.U32 R40, R40, -0x326172a9, RZ ;  /* 0xcd9e8d5728287825 */ /* 0x000fe200078e00ff */
[----:B------:R-:W-:-:S03]  /*1100*/  UIADD3 UR5, UPT, UPT, UR8, -0x255992d5, URZ ;  /* 0xdaa66d2b08057890 */ /* 0x000fc6000fffe0ff */
[----:B------:R-:W-:Y:S01]  /*1110*/  IMAD.WIDE.U32 R34, R34, -0x326172a9, RZ ;  /* 0xcd9e8d5722227825 */ /* 0x000fe200078e00ff */
[----:B------:R-:W-:Y:S01]  /*1120*/  LOP3.LUT R41, R36, UR4, R41, 0x96, !PT ;  /* 0x0000000424297c12 */ /* 0x000fe2000f8e9629 */
[----:B------:R-:W-:-:S03]  /*1130*/  UIADD3 UR4, UPT, UPT, UR9, 0x32370b8f, URZ ;  /* 0x32370b8f09047890 */ /* 0x000fc6000fffe0ff */
[----:B------:R-:W-:Y:S01]  /*1140*/  LOP3.LUT R36, R40, UR5, R35, 0x96, !PT ;  /* 0x0000000528247c12 */ /* 0x000fe2000f8e9623 */
[----:B------:R-:W-:Y:S01]  /*1150*/  IMAD.WIDE.U32 R40, R41, -0x2daee0ad, RZ ;  /* 0xd2511f5329287825 */ /* 0x000fe200078e00ff */
[----:B------:R-:W-:-:S03]  /*1160*/  UIADD3 UR5, UPT, UPT, UR9, -0x695add53, URZ ;  /* 0x96a522ad09057890 */ /* 0x000fc6000fffe0ff */
[----:B------:R-:W-:Y:S01]  /*1170*/  IMAD.WIDE.U32 R36, R36, -0x2daee0ad, RZ ;  /* 0xd2511f5324247825 */ /* 0x000fe200078e00ff */
[----:B------:R-:W-:Y:S01]  /*1180*/  LOP3.LUT R41, R38, UR4, R41, 0x96, !PT ;  /* 0x0000000426297c12 */ /* 0x000fe2000f8e9629 */
[----:B------:R-:W-:-:S03]  /*1190*/  UIADD3 UR4, UPT, UPT, UR8, -0x700cb87f, URZ ;  /* 0x8ff3478108047890 */ /* 0x000fc6000fffe0ff */
[----:B------:R-:W-:Y:S01]  /*11a0*/  LOP3.LUT R38, R7, R40, R37, 0x96, !PT ;  /* 0x0000002807267212 */ /* 0x000fe200078e9625 */
[----:B------:R-:W-:-:S04]  /*11b0*/  IMAD.WIDE.U32 R40, R41, -0x326172a9, RZ ;  /* 0xcd9e8d5729287825 */ /* 0x000fc800078e00ff */
[----:B------:R-:W-:Y:S01]  /*11c0*/  IMAD.WIDE.U32 R38, R38, -0x326172a9, RZ ;  /* 0xcd9e8d5726267825 */ /* 0x000fe200078e00ff */
[----:B------:R-:W-:-:S04]  /*11d0*/  LOP3.LUT R41, R8, R34, R41, 0x96, !PT ;  /* 0x0000002208297212 */ /* 0x000fc800078e9629 */
        /* <DEDUP_REMOVED lines=13> */
[----:B------:R-:W-:Y:S01]  /*12b0*/  IMAD.WIDE.U32 R40, R41, -0x326172a9, RZ ;  /* 0xcd9e8d5729287825 */ /* 0x000fe200078e00ff */
[----:B------:R-:W-:-:S03]  /*12c0*/  MOV R39, R86 ;  /* 0x0000005600277202 */ /* 0x000fc60000000f00 */
[----:B------:R-:W-:Y:S01]  /*12d0*/  IMAD.WIDE.U32 R34, R34, -0x326172a9, RZ ;  /* 0xcd9e8d5722227825 */ /* 0x000fe200078e00ff */
[----:B------:R-:W-:-:S03]  /*12e0*/  LOP3.LUT R36, R16, R36, R41, 0x96, !PT ;  /* 0x0000002410247212 */ /* 0x000fc600078e9629 */
[----:B------:R-:W-:Y:S01]  /*12f0*/  IMAD.MOV.U32 R41, RZ, RZ, R17 ;  /* 0x000000ffff297224 */ /* 0x000fe200078e0011 */
[----:B------:R-:W-:Y:S01]  /*1300*/  LOP3.LUT R17, R40, UR4, R35, 0x96, !PT ;  /* 0x0000000428117c12 */ /* 0x000fe2000f8e9623 */
[----:B------:R-:W-:-:S04]  /*1310*/  IMAD.WIDE.U32 R36, R36, -0x2daee0ad, RZ ;  /* 0xd2511f5324247825 */ /* 0x000fc800078e00ff */
[----:B------:R-:W-:Y:S01]  /*1320*/  IMAD.MOV.U32 R40, RZ, RZ, R76 ;  /* 0x000000ffff287224 */ /* 0x000fe200078e004c */
[----:B------:R-:W-:Y:S01]  /*1330*/  LOP3.LUT R76, R38, UR5, R37, 0x96, !PT ;  /* 0x00000005264c7c12 */ /* 0x000fe2000f8e9625 */
[----:B------:R-:W-:Y:S01]  /*1340*/  IMAD.MOV.U32 R86, RZ, RZ, R34 ;  /* 0x000000ffff567224 */ /* 0x000fe200078e0022 */
[----:B------:R-:W-:Y:S01]  /*1350*/  MOV R37, R78 ;  /* 0x0000004e00257202 */ /* 0x000fe20000000f00 */
[----:B------:R-:W-:Y:S01]  /*1360*/  IMAD.MOV.U32 R78, RZ, RZ, R36 ;  /* 0x000000ffff4e7224 */ /* 0x000fe200078e0024 */
[----:B------:R-:W-:Y:S06]  /*1370*/  @!P0 BRA `(.L_x_10) ;  /* 0x0000000000448947 */ /* 0x000fec0003800000 */
[----:B------:R-:W-:Y:S01]  /*1380*/  ISETP.NE.AND P0, PT, R80, 0x3, PT ;  /* 0x000000035000780c */ /* 0x000fe20003f05270 */
[----:B------:R-:W-:Y:S01]  /*1390*/  IMAD.MOV.U32 R34, RZ, RZ, R37 ;  /* 0x000000ffff227224 */ /* 0x000fe200078e0025 */
[----:B------:R-:W-:Y:S01]  /*13a0*/  MOV R36, R17 ;  /* 0x0000001100247202 */ /* 0x000fe20000000f00 */
[----:B------:R-:W-:Y:S02]  /*13b0*/  IMAD.MOV.U32 R38, RZ, RZ, R86 ;  /* 0x000000ffff267224 */ /* 0x000fe400078e0056 */
[----:B------:R-:W-:-:S08]  /*13c0*/  IMAD.MOV.U32 R35, RZ, RZ, R76 ;  /* 0x000000ffff237224 */ /* 0x000fd000078e004c */
[----:B------:R-:W-:Y:S05]  /*13d0*/  @!P0 BRA `(.L_x_11) ;  /* 0x00000000003c8947 */ /* 0x000fea0003800000 */
[----:B------:R-:W-:Y:S01]  /*13e0*/  ISETP.NE.AND P0, PT, R80, 0x2, PT ;  /* 0x000000025000780c */ /* 0x000fe20003f05270 */
[----:B------:R-:W-:Y:S01]  /*13f0*/  IMAD.MOV.U32 R36, RZ, RZ, R39 ;  /* 0x000000ffff247224 */ /* 0x000fe200078e0027 */
[----:B------:R-:W-:Y:S01]  /*1400*/  MOV R34, R41 ;  /* 0x0000002900227202 */ /* 0x000fe20000000f00 */
[----:B------:R-:W-:Y:S01]  /*1410*/  IMAD.MOV.U32 R38, RZ, RZ, R40 ;  /* 0x000000ffff267224 */ /* 0x000fe200078e0028 */
[----:B------:R-:W-:-:S09]  /*1420*/  MOV R35, R37 ;  /* 0x0000002500237202 */ /* 0x000fd20000000f00 */
[----:B------:R-:W-:Y:S05]  /*1430*/  @P0 BRA `(.L_x_11) ;  /* 0x0000000000240947 */ /* 0x000fea0003800000 */
[----:B------:R-:W-:Y:S01]  /*1440*/  IMAD.MOV.U32 R34, RZ, RZ, R40 ;  /* 0x000000ffff227224 */ /* 0x000fe200078e0028 */
[----:B------:R-:W-:Y:S01]  /*1450*/  MOV R38, R17 ;  /* 0x0000001100267202 */ /* 0x000fe20000000f00 */
[----:B------:R-:W-:Y:S02]  /*1460*/  IMAD.MOV.U32 R36, RZ, RZ, R37 ;  /* 0x000000ffff247224 */ /* 0x000fe400078e0025 */
[----:B------:R-:W-:Y:S01]  /*1470*/  IMAD.MOV.U32 R35, RZ, RZ, R86 ;  /* 0x000000ffff237224 */ /* 0x000fe200078e0056 */
[----:B------:R-:W-:Y:S06]  /*1480*/  BRA `(.L_x_11) ;  /* 0x0000000000107947 */ /* 0x000fec0003800000 */
.L_x_10:
[----:B------:R-:W-:Y:S01]  /*1490*/  IMAD.MOV.U32 R34, RZ, RZ, R39 ;  /* 0x000000ffff227224 */ /* 0x000fe200078e0027 */
[----:B------:R-:W-:Y:S01]  /*14a0*/  MOV R36, R40 ;  /* 0x0000002800247202 */ /* 0x000fe20000000f00 */
[----:B------:R-:W-:Y:S02]  /*14b0*/  IMAD.MOV.U32 R38, RZ, RZ, R37 ;  /* 0x000000ffff267224 */ /* 0x000fe400078e0025 */
[----:B------:R-:W-:-:S07]  /*14c0*/  IMAD.MOV.U32 R35, RZ, RZ, R17 ;  /* 0x000000ffff237224 */ /* 0x000fce00078e0011 */
.L_x_11:
[----:B------:R-:W-:Y:S05]  /*14d0*/  BSYNC.RECONVERGENT B1 ;  /* 0x0000000000017941 */ /* 0x000fea0003800200 */
.L_x_9:
[----:B------:R-:W-:Y:S01]  /*14e0*/  HFMA2 R37, -RZ, RZ, 0.1171875, 0 ;  /* 0x2f800000ff257431 */ /* 0x000fe200000001ff */
[----:B------:R-:W-:Y:S01]  /*14f0*/  I2FP.F32.U32 R34, R34 ;  /* 0x0000002200227245 */ /* 0x000fe20000201000 */
[----:B------:R-:W-:Y:S01]  /*1500*/  BSSY.RECONVERGENT B1, `(.L_x_12) ;  /* 0x000002d000017945 */ /* 0x000fe20003800200 */
[----:B------:R-:W-:-:S03]  /*1510*/  MOV R40, 0x3e055027 ;  /* 0x3e05502700287802 */ /* 0x000fc60000000f00 */
[----:B------:R-:W-:-:S05]  /*1520*/  FFMA R34, R34, R37, 1.1641532182693481445e-10 ;  /* 0x2f00000022227423 */ /* 0x000fca0000000025 */
[----:B------:R-:W-:-:S13]  /*1530*/  FSETP.GEU.AND P0, PT, R34, 1.175494350822287508e-38, PT ;  /* 0x008000002200780b */ /* 0x000fda0003f0e000 */
[----:B------:R-:W-:-:S04]  /*1540*/  @!P0 FMUL R34, R34, 8388608 ;  /* 0x4b00000022228820 */ /* 0x000fc80000400000 */
[----:B------:R-:W-:-:S05]  /*1550*/  VIADD R37, R34, 0xc0d55555 ;  /* 0xc0d5555522257836 */ /* 0x000fca0000000000 */
[----:B------:R-:W-:-:S05]  /*1560*/  LOP3.LUT R39, R37, 0xff800000, RZ, 0xc0, !PT ;  /* 0xff80000025277812 */ /* 0x000fca00078ec0ff */
[----:B------:R-:W-:-:S04]  /*1570*/  IMAD.IADD R37, R34, 0x1, -R39 ;  /* 0x0000000122257824 */ /* 0x000fc800078e0a27 */
[----:B------:R-:W-:Y:S01]  /*1580*/  FADD R41, R37, -1 ;  /* 0xbf80000025297421 */ /* 0x000fe20000000000 */
[----:B------:R-:W-:Y:S02]  /*1590*/  FSEL R37, RZ, -23, P0 ;  /* 0xc1b80000ff257808 */ /* 0x000fe40000000000 */
[----:B------:R-:W-:Y:S01]  /*15a0*/  ISETP.GT.U32.AND P0, PT, R34, 0x7f7fffff, PT ;  /* 0x7f7fffff2200780c */ /* 0x000fe20003f04070 */
[----:B------:R-:W-:-:S04]  /*15b0*/  FFMA R40, R41, -R40, 0.14084610342979431152 ;  /* 0x3e1039f629287423 */ /* 0x000fc80000000828 */
[----:B------:R-:W-:-:S04]  /*15c0*/  FFMA R40, R41, R40, -0.12148627638816833496 ;  /* 0xbdf8cdcc29287423 */ /* 0x000fc80000000028 */
[----:B------:R-:W-:-:S04]  /*15d0*/  FFMA R40, R41, R40, 0.13980610668659210205 ;  /* 0x3e0f295529287423 */ /* 0x000fc80000000028 */
[----:B------:R-:W-:-:S04]  /*15e0*/  FFMA R40, R41, R40, -0.16684235632419586182 ;  /* 0xbe2ad8b929287423 */ /* 0x000fc80000000028 */
[----:B------:R-:W-:-:S04]  /*15f0*/  FFMA R40, R41, R40, 0.20012299716472625732 ;  /* 0x3e4ced0b29287423 */ /* 0x000fc80000000028 */
[----:B------:R-:W-:-:S04]  /*1600*/  FFMA R40, R41, R40, -0.24999669194221496582 ;  /* 0xbe7fff2229287423 */ /* 0x000fc80000000028 */
[----:B------:R-:W-:-:S04]  /*1610*/  FFMA R40, R41, R40, 0.33333182334899902344 ;  /* 0x3eaaaa7829287423 */ /* 0x000fc80000000028 */
[C---:B------:R-:W-:Y:S01]  /*1620*/  FFMA R42, R41.reuse, R40, -0.5 ;  /* 0xbf000000292a7423 */ /* 0x040fe20000000028 */
[----:B------:R-:W-:Y:S01]  /*1630*/  I2FP.F32.S32 R40, R39 ;  /* 0x0000002700287245 */ /* 0x000fe20000201400 */
[----:B------:R-:W-:Y:S02]  /*1640*/  IMAD.MOV.U32 R39, RZ, RZ, 0x7f800000 ;  /* 0x7f800000ff277424 */ /* 0x000fe400078e00ff */
[C---:B------:R-:W-:Y:S02]  /*1650*/  FMUL R42, R41.reuse, R42 ;  /* 0x0000002a292a7220 */ /* 0x040fe40000400000 */
[----:B------:R-:W-:Y:S02]  /*1660*/  FFMA R37, R40, 1.1920928955078125e-07, R37 ;  /* 0x3400000028257823 */ /* 0x000fe40000000025 */
[----:B------:R-:W-:-:S04]  /*1670*/  FFMA R42, R41, R42, R41 ;  /* 0x0000002a292a7223 */ /* 0x000fc80000000029 */
[----:B------:R-:W-:Y:S01]  /*1680*/  FFMA R37, R37, 0.69314718246459960938, R42 ;  /* 0x3f31721825257823 */ /* 0x000fe2000000002a */
[C---:B------:R-:W-:Y:S01]  /*1690*/  @P0 FFMA R37, R34.reuse, R39, +INF ;  /* 0x7f80000022250423 */ /* 0x040fe20000000027 */
[----:B------:R-:W-:Y:S02]  /*16a0*/  FSETP.NEU.AND P0, PT, R34, RZ, PT ;  /* 0x000000ff2200720b */ /* 0x000fe40003f0d000 */
[----:B------:R-:W-:Y:S01]  /*16b0*/  I2FP.F32.U32 R34, R36 ;  /* 0x0000002400227245 */ /* 0x000fe20000201000 */
[----:B------:R-:W-:-:S05]  /*16c0*/  FMUL R37, R37, -2 ;  /* 0xc000000025257820 */ /* 0x000fca0000400000 */
[----:B------:R-:W-:-:S04]  /*16d0*/  FSEL R39, R37, +INF , P0 ;  /* 0x7f80000025277808 */ /* 0x000fc80000000000 */
[----:B------:R0:W1:Y:S01]  /*16e0*/  MUFU.RSQ R42, R39 ;  /* 0x00000027002a7308 */ /* 0x0000620000001400 */
[----:B------:R-:W-:-:S05]  /*16f0*/  VIADD R37, R39, 0xf3000000 ;  /* 0xf300000027257836 */ /* 0x000fca0000000000 */
[----:B------:R-:W-:Y:S01]  /*1700*/  ISETP.GT.U32.AND P0, PT, R37, 0x727fffff, PT ;  /* 0x727fffff2500780c */ /* 0x000fe20003f04070 */
[----:B------:R-:W-:-:S05]  /*1710*/  HFMA2 R37, -RZ, RZ, 0.1495361328125, 0.0004794597625732421875 ;  /* 0x30c90fdbff257431 */ /* 0x000fca00000001ff */
[----:B------:R-:W-:-:S07]  /*1720*/  FFMA R40, R34, R37, 7.314590599882819788e-10 ;  /* 0x30490fdb22287423 */ /* 0x000fce0000000025 */
[----:B01----:R-:W-:Y:S05]  /*1730*/  @!P0 BRA `(.L_x_13) ;  /* 0x0000000000148947 */ /* 0x003fea0003800000 */
[----:B------:R-:W-:Y:S01]  /*1740*/  IMAD.MOV.U32 R34, RZ, RZ, R39 ;  /* 0x000000ffff227224 */ /* 0x000fe200078e0027 */
[----:B------:R-:W-:-:S07]  /*1750*/  MOV R43, 0x1770 ;  /* 0x00001770002b7802 */ /* 0x000fce0000000f00 */
[----:B------:R-:W-:Y:S05]  /*1760*/  CALL.REL.NOINC `($__internal_2_$__cuda_sm20_sqrt_rn_f32_slowpath) ;  /* 0x0000002c003c7944 */ /* 0x000fea0003c00000 */
[----:B------:R-:W-:Y:S01]  /*1770*/  IMAD.MOV.U32 R70, RZ, RZ, R50 ;  /* 0x000000ffff467224 */ /* 0x000fe200078e0032 */
[----:B------:R-:W-:Y:S06]  /*1780*/  BRA `(.L_x_14) ;  /* 0x0000000000107947 */ /* 0x000fec0003800000 */
.L_x_13:
[----:B------:R-:W-:Y:S01]  /*1790*/  FMUL.FTZ R70, R39, R42 ;  /* 0x0000002a27467220 */ /* 0x000fe20000410000 */
[----:B------:R-:W-:-:S03]  /*17a0*/  FMUL.FTZ R34, R42, 0.5 ;  /* 0x3f0000002a227820 */ /* 0x000fc60000410000 */
[----:B------:R-:W-:-:S04]  /*17b0*/  FFMA R37, -R70, R70, R39 ;  /* 0x0000004646257223 */ /* 0x000fc80000000127 */
[----:B------:R-:W-:-:S07]  /*17c0*/  FFMA R70, R37, R34, R70 ;  /* 0x0000002225467223 */ /* 0x000fce0000000046 */
.L_x_14:
[----:B------:R-:W-:Y:S05]  /*17d0*/  BSYNC.RECONVERGENT B1 ;  /* 0x0000000000017941 */ /* 0x000fea0003800200 */
.L_x_12:
[----:B------:R-:W-:Y:S01]  /*17e0*/  I2FP.F32.U32 R34, R38 ;  /* 0x0000002600227245 */ /* 0x000fe20000201000 */
[----:B------:R-:W-:Y:S01]  /*17f0*/  HFMA2 R39, -RZ, RZ, 1.5048828125, 33.21875 ;  /* 0x3e055027ff277431 */ /* 0x000fe200000001ff */
[----:B------:R-:W-:Y:S01]  /*1800*/  MOV R37, 0x2f800000 ;  /* 0x2f80000000257802 */ /* 0x000fe20000000f00 */
[----:B------:R-:W-:Y:S01]  /*1810*/  IMAD.MOV.U32 R41, RZ, RZ, 0x7f800000 ;  /* 0x7f800000ff297424 */ /* 0x000fe200078e00ff */
[----:B------:R-:W-:Y:S01]  /*1820*/  I2FP.F32.U32 R51, R35 ;  /* 0x0000002300337245 */ /* 0x000fe20000201000 */
[----:B------:R-:W-:Y:S02]  /*1830*/  BSSY.RECONVERGENT B1, `(.L_x_15) ;  /* 0x000002e000017945 */ /* 0x000fe40003800200 */
[----:B------:R-:W-:-:S05]  /*1840*/  FFMA R34, R34, R37, 1.1641532182693481445e-10 ;  /* 0x2f00000022227423 */ /* 0x000fca0000000025 */
[----:B------:R-:W-:-:S13]  /*1850*/  FSETP.GEU.AND P0, PT, R34, 1.175494350822287508e-38, PT ;  /* 0x008000002200780b */ /* 0x000fda0003f0e000 */
[----:B------:R-:W-:-:S04]  /*1860*/  @!P0 FMUL R34, R34, 8388608 ;  /* 0x4b00000022228820 */ /* 0x000fc80000400000 */
[----:B------:R-:W-:-:S05]  /*1870*/  VIADD R36, R34, 0xc0d55555 ;  /* 0xc0d5555522247836 */ /* 0x000fca0000000000 */
[----:B------:R-:W-:-:S05]  /*1880*/  LOP3.LUT R37, R36, 0xff800000, RZ, 0xc0, !PT ;  /* 0xff80000024257812 */ /* 0x000fca00078ec0ff */
[----:B------:R-:W-:Y:S01]  /*1890*/  IMAD.IADD R36, R34, 0x1, -R37 ;  /* 0x0000000122247824 */ /* 0x000fe200078e0a25 */
[----:B------:R-:W-:-:S03]  /*18a0*/  I2FP.F32.S32 R37, R37 ;  /* 0x0000002500257245 */ /* 0x000fc60000201400 */
[----:B------:R-:W-:Y:S01]  /*18b0*/  FADD R38, R36, -1 ;  /* 0xbf80000024267421 */ /* 0x000fe20000000000 */
[----:B------:R-:W-:Y:S02]  /*18c0*/  FSEL R36, RZ, -23, P0 ;  /* 0xc1b80000ff247808 */ /* 0x000fe40000000000 */
[----:B------:R-:W-:Y:S01]  /*18d0*/  ISETP.GT.U32.AND P0, PT, R34, 0x7f7fffff, PT ;  /* 0x7f7fffff2200780c */ /* 0x000fe20003f04070 */
[C---:B------:R-:W-:Y:S02]  /*18e0*/  FFMA R39, R38.reuse, -R39, 0.14084610342979431152 ;  /* 0x3e1039f626277423 */ /* 0x040fe40000000827 */
[----:B------:R-:W-:Y:S02]  /*18f0*/  FFMA R36, R37, 1.1920928955078125e-07, R36 ;  /* 0x3400000025247823 */ /* 0x000fe40000000024 */
[----:B------:R-:W-:-:S04]  /*1900*/  FFMA R39, R38, R39, -0.12148627638816833496 ;  /* 0xbdf8cdcc26277423 */ /* 0x000fc80000000027 */
[----:B------:R-:W-:-:S04]  /*1910*/  FFMA R39, R38, R39, 0.13980610668659210205 ;  /* 0x3e0f295526277423 */ /* 0x000fc80000000027 */
[----:B------:R-:W-:-:S04]  /*1920*/  FFMA R39, R38, R39, -0.16684235632419586182 ;  /* 0xbe2ad8b926277423 */ /* 0x000fc80000000027 */
[----:B------:R-:W-:-:S04]  /*1930*/  FFMA R39, R38, R39, 0.20012299716472625732 ;  /* 0x3e4ced0b26277423 */ /* 0x000fc80000000027 */
[----:B------:R-:W-:-:S04]  /*1940*/  FFMA R39, R38, R39, -0.24999669194221496582 ;  /* 0xbe7fff2226277423 */ /* 0x000fc80000000027 */
[----:B------:R-:W-:-:S04]  /*1950*/  FFMA R39, R38, R39, 0.33333182334899902344 ;  /* 0x3eaaaa7826277423 */ /* 0x000fc80000000027 */
[----:B------:R-:W-:-:S04]  /*1960*/  FFMA R39, R38, R39, -0.5 ;  /* 0xbf00000026277423 */ /* 0x000fc80000000027 */
[----:B------:R-:W-:-:S04]  /*1970*/  FMUL R39, R38, R39 ;  /* 0x0000002726277220 */ /* 0x000fc80000400000 */
[----:B------:R-:W-:Y:S01]  /*1980*/  FFMA R39, R38, R39, R38 ;  /* 0x0000002726277223 */ /* 0x000fe20000000026 */
[----:B------:R-:W-:Y:S01]  /*1990*/  FMUL.RZ R38, R40, 0.15915493667125701904 ;  /* 0x3e22f98328267820 */ /* 0x000fe2000040c000 */
[----:B------:R-:W-:Y:S02]  /*19a0*/  MOV R40, 0x30c90fdb ;  /* 0x30c90fdb00287802 */ /* 0x000fe40000000f00 */
[----:B------:R-:W-:Y:S01]  /*19b0*/  FFMA R36, R36, 0.69314718246459960938, R39 ;  /* 0x3f31721824247823 */ /* 0x000fe20000000027 */
[C---:B------:R-:W-:Y:S01]  /*19c0*/  @P0 FFMA R36, R34.reuse, R41, +INF ;  /* 0x7f80000022240423 */ /* 0x040fe20000000029 */
[----:B------:R-:W-:Y:S01]  /*19d0*/  FSETP.NEU.AND P0, PT, R34, RZ, PT ;  /* 0x000000ff2200720b */ /* 0x000fe20003f0d000 */
[----:B------:R-:W0:Y:S01]  /*19e0*/  MUFU.SIN R37, R38 ;  /* 0x0000002600257308 */ /* 0x000e220000000400 */
[----:B------:R-:W-:Y:S01]  /*19f0*/  FFMA R51, R51, R40, 7.314590599882819788e-10 ;  /* 0x30490fdb33337423 */ /* 0x000fe20000000028 */
[----:B------:R-:W-:-:S05]  /*1a00*/  FMUL R36, R36, -2 ;  /* 0xc000000024247820 */ /* 0x000fca0000400000 */
[----:B------:R-:W-:Y:S01]  /*1a10*/  FSEL R41, R36, +INF , P0 ;  /* 0x7f80000024297808 */ /* 0x000fe20000000000 */
[----:B------:R-:W1:Y:S04]  /*1a20*/  MUFU.COS R39, R38 ;  /* 0x0000002600277308 */ /* 0x000e680000000000 */
[----:B------:R-:W-:-:S04]  /*1a30*/  VIADD R34, R41, 0xf3000000 ;  /* 0xf300000029227836 */ /* 0x000fc80000000000 */
[----:B------:R2:W3:Y:S01]  /*1a40*/  MUFU.RSQ R36, R41 ;  /* 0x0000002900247308 */ /* 0x0004e20000001400 */
[----:B------:R-:W-:Y:S01]  /*1a50*/  ISETP.GT.U32.AND P0, PT, R34, 0x727fffff, PT ;  /* 0x727fffff2200780c */ /* 0x000fe20003f04070 */
[-C--:B0-----:R-:W-:Y:S01]  /*1a60*/  FMUL R54, R37, R70.reuse ;  /* 0x0000004625367220 */ /* 0x081fe20000400000 */
[----:B-1----:R-:W-:-:S11]  /*1a70*/  FMUL R70, R39, R70 ;  /* 0x0000004627467220 */ /* 0x002fd60000400000 */
[----:B--2---:R-:W-:Y:S05]  /*1a80*/  @!P0 BRA `(.L_x_16) ;  /* 0x0000000000108947 */ /* 0x004fea0003800000 */
[----:B------:R-:W-:Y:S01]  /*1a90*/  IMAD.MOV.U32 R34, RZ, RZ, R41 ;  /* 0x000000ffff227224 */ /* 0x000fe200078e0029 */
[----:B------:R-:W-:-:S07]  /*1aa0*/  MOV R43, 0x1ac0 ;  /* 0x00001ac0002b7802 */ /* 0x000fce0000000f00 */
[----:B---3--:R-:W-:Y:S05]  /*1ab0*/  CALL.REL.NOINC `($__internal_2_$__cuda_sm20_sqrt_rn_f32_slowpath) ;  /* 0x0000002800687944 */ /* 0x008fea0003c00000 */
[----:B------:R-:W-:Y:S05]  /*1ac0*/  BRA `(.L_x_17) ;  /* 0x0000000000107947 */ /* 0x000fea0003800000 */
.L_x_16:
[----:B---3--:R-:W-:Y:S01]  /*1ad0*/  FMUL.FTZ R50, R41, R36 ;  /* 0x0000002429327220 */ /* 0x008fe20000410000 */
[----:B------:R-:W-:-:S03]  /*1ae0*/  FMUL.FTZ R34, R36, 0.5 ;  /* 0x3f00000024227820 */ /* 0x000fc60000410000 */
[----:B------:R-:W-:-:S04]  /*1af0*/  FFMA R35, -R50, R50, R41 ;  /* 0x0000003232237223 */ /* 0x000fc80000000129 */
[----:B------:R-:W-:-:S07]  /*1b00*/  FFMA R50, R35, R34, R50 ;  /* 0x0000002223327223 */ /* 0x000fce0000000032 */
.L_x_17:
[----:B------:R-:W-:Y:S05]  /*1b10*/  BSYNC.RECONVERGENT B1 ;  /* 0x0000000000017941 */ /* 0x000fea0003800200 */
.L_x_15:
[----:B------:R-:W0:Y:S01]  /*1b20*/  F2F.F64.F32 R46, R54 ;  /* 0x00000036002e7310 */ /* 0x000e220000201800 */
[----:B------:R-:W-:Y:S01]  /*1b30*/  IMAD.MOV.U32 R40, RZ, RZ, 0x652b82fe ;  /* 0x652b82feff287424 */ /* 0x000fe200078e00ff */
[----:B------:R-:W-:Y:S01]  /*1b40*/  MOV R41, 0x3ff71547 ;  /* 0x3ff7154700297802 */ /* 0x000fe20000000f00 */
[----:B------:R-:W-:Y:S01]  /*1b50*/  IMAD.MOV.U32 R74, RZ, RZ, -0x105c611 ;  /* 0xfefa39efff4a7424 */ /* 0x000fe200078e00ff */
[----:B------:R-:W-:Y:S01]  /*1b60*/  MOV R72, 0x3b39803f ;  /* 0x3b39803f00487802 */ /* 0x000fe20000000f00 */
[----:B------:R-:W-:Y:S01]  /*1b70*/  IMAD.MOV.U32 R75, RZ, RZ, 0x3fe62e42 ;  /* 0x3fe62e42ff4b7424 */ /* 0x000fe200078e00ff */
[----:B------:R-:W-:Y:S01]  /*1b80*/  MOV R49, 0x3e5ade15 ;  /* 0x3e5ade1500317802 */ /* 0x000fe20000000f00 */
[----:B------:R-:W-:Y:S01]  /*1b90*/  IMAD.MOV.U32 R73, RZ, RZ, 0x3c7abc9e ;  /* 0x3c7abc9eff497424 */ /* 0x000fe200078e00ff */
[----:B------:R-:W-:Y:S01]  /*1ba0*/  MOV R66, 0x62401315 ;  /* 0x6240131500427802 */ /* 0x000fe20000000f00 */
[----:B------:R-:W-:Y:S01]  /*1bb0*/  IMAD.MOV.U32 R48, RZ, RZ, 0x69ce2bdf ;  /* 0x69ce2bdfff307424 */ /* 0x000fe200078e00ff */
[----:B------:R-:W-:Y:S01]  /*1bc0*/  MOV R65, 0x3efa0199 ;  /* 0x3efa019900417802 */ /* 0x000fe20000000f00 */
[----:B------:R-:W-:Y:S01]  /*1bd0*/  IMAD.MOV.U32 R68, RZ, RZ, -0x35dec16 ;  /* 0xfca213eaff447424 */ /* 0x000fe200078e00ff */
[----:B------:R-:W-:Y:S01]  /*1be0*/  MOV R60, 0x1852b7af ;  /* 0x1852b7af003c7802 */ /* 0x000fe20000000f00 */
[----:B------:R-:W-:Y:S01]  /*1bf0*/  IMAD.MOV.U32 R69, RZ, RZ, 0x3e928af3 ;  /* 0x3e928af3ff457424 */ /* 0x000fe200078e00ff */
[----:B------:R-:W-:Y:S01]  /*1c00*/  MOV R59, 0x3f811111 ;  /* 0x3f811111003b7802 */ /* 0x000fe20000000f00 */
[----:B0-----:R-:W-:Y:S01]  /*1c10*/  DFMA R46, R22, R46, R20 ;  /* 0x0000002e162e722b */ /* 0x001fe20000000014 */
[----:B------:R-:W-:Y:S01]  /*1c20*/  IMAD.MOV.U32 R67, RZ, RZ, 0x3ec71dee ;  /* 0x3ec71deeff437424 */ /* 0x000fe200078e00ff */
[----:B------:R-:W-:Y:S01]  /*1c30*/  MOV R54, 0x55555511 ;  /* 0x5555551100367802 */ /* 0x000fe20000000f00 */
[----:B------:R-:W-:Y:S01]  /*1c40*/  IMAD.MOV.U32 R64, RZ, RZ, 0x7c89eb71 ;  /* 0x7c89eb71ff407424 */ /* 0x000fe200078e00ff */
[----:B------:R-:W-:Y:S01]  /*1c50*/  MOV R43, 0x3fe00000 ;  /* 0x3fe00000002b7802 */ /* 0x000fe20000000f00 */
[----:B------:R-:W-:Y:S01]  /*1c60*/  IMAD.MOV.U32 R62, RZ, RZ, 0x14761f65 ;  /* 0x14761f65ff3e7424 */ /* 0x000fe200078e00ff */
[----:B------:R-:W0:Y:S01]  /*1c70*/  F2F.F64.F32 R38, R70 ;  /* 0x0000004600267310 */ /* 0x000e220000201800 */
[----:B------:R-:W-:Y:S01]  /*1c80*/  IMAD.MOV.U32 R63, RZ, RZ, 0x3f2a01a0 ;  /* 0x3f2a01a0ff3f7424 */ /* 0x000fe200078e00ff */
[----:B------:R-:W-:Y:S01]  /*1c90*/  DFMA R36, R46, R40, 6.75539944105574400000e+15 ;  /* 0x433800002e24742b */ /* 0x000fe20000000028 */
[----:B------:R-:W-:Y:S01]  /*1ca0*/  IMAD.MOV.U32 R61, RZ, RZ, 0x3f56c16c ;  /* 0x3f56c16cff3d7424 */ /* 0x000fe200078e00ff */
[----:B------:R-:W-:Y:S01]  /*1cb0*/  FSETP.GEU.AND P0, PT, |R47|, 4.1917929649353027344, PT ;  /* 0x4086232b2f00780b */ /* 0x000fe20003f0e200 */
[----:B------:R-:W-:Y:S01]  /*1cc0*/  IMAD.MOV.U32 R58, RZ, RZ, 0x11122322 ;  /* 0x11122322ff3a7424 */ /* 0x000fe200078e00ff */
[----:B------:R-:W-:Y:S01]  /*1cd0*/  BSSY.RECONVERGENT B1, `(.L_x_18) ;  /* 0x0000024000017945 */ /* 0x000fe20003800200 */
[----:B------:R-:W-:-:S02]  /*1ce0*/  IMAD.MOV.U32 R56, RZ, RZ, 0x555502a1 ;  /* 0x555502a1ff387424 */ /* 0x000fc400078e00ff */
[----:B------:R-:W-:Y:S01]  /*1cf0*/  IMAD.MOV.U32 R57, RZ, RZ, 0x3fa55555 ;  /* 0x3fa55555ff397424 */ /* 0x000fe200078e00ff */
[----:B------:R-:W-:Y:S01]  /*1d00*/  DADD R34, R36, -6.75539944105574400000e+15 ;  /* 0xc338000024227429 */ /* 0x000fe20000000000 */
[----:B------:R-:W-:Y:S02]  /*1d10*/  IMAD.MOV.U32 R55, RZ, RZ, 0x3fc55555 ;  /* 0x3fc55555ff377424 */ /* 0x000fe400078e00ff */
[----:B------:R-:W-:Y:S01]  /*1d20*/  IMAD.MOV.U32 R42, RZ, RZ, 0xb ;  /* 0x0000000bff2a7424 */ /* 0x000fe200078e00ff */
[----:B0-----:R-:W-:-:S04]  /*1d30*/  DFMA R38, R22, R38, R20 ;  /* 0x000000261626722b */ /* 0x001fc80000000014 */
[----:B------:R-:W-:-:S08]  /*1d40*/  DFMA R52, R34, -R74, R46 ;  /* 0x8000004a2234722b */ /* 0x000fd0000000002e */
[----:B------:R-:W-:-:S08]  /*1d50*/  DFMA R52, R34, -R72, R52 ;  /* 0x800000482234722b */ /* 0x000fd00000000034 */
[----:B------:R-:W-:-:S08]  /*1d60*/  DFMA R34, R52, R48, R68 ;  /* 0x000000303422722b */ /* 0x000fd00000000044 */
        /* <DEDUP_REMOVED lines=8> */
[----:B------:R-:W-:-:S08]  /*1df0*/  DFMA R34, R52, R34, 1 ;  /* 0x3ff000003422742b */ /* 0x000fd00000000022 */
[----:B------:R-:W-:-:S10]  /*1e00*/  DFMA R34, R52, R34, 1 ;  /* 0x3ff000003422742b */ /* 0x000fd40000000022 */
[----:B------:R-:W-:Y:S02]  /*1e10*/  IMAD R53, R36, 0x100000, R35 ;  /* 0x0010000024357824 */ /* 0x000fe400078e0223 */
[----:B------:R-:W-:Y:S01]  /*1e20*/  IMAD.MOV.U32 R52, RZ, RZ, R34 ;  /* 0x000000ffff347224 */ /* 0x000fe200078e0022 */
[----:B------:R-:W-:Y:S06]  /*1e30*/  @!P0 BRA `(.L_x_19) ;  /* 0x0000000000348947 */ /* 0x000fec0003800000 */
[----:B------:R-:W-:Y:S01]  /*1e40*/  FSETP.GEU.AND P1, PT, |R47|, 4.2275390625, PT ;  /* 0x408748002f00780b */ /* 0x000fe20003f2e200 */
[C---:B------:R-:W-:Y:S02]  /*1e50*/  DSETP.GEU.AND P0, PT, R46.reuse, RZ, PT ;  /* 0x000000ff2e00722a */ /* 0x040fe40003f0e000 */
[----:B------:R-:W-:-:S10]  /*1e60*/  DADD R46, R46, +INF ;  /* 0x7ff000002e2e7429 */ /* 0x000fd40000000000 */
[----:B------:R-:W-:Y:S02]  /*1e70*/  @!P1 LEA.HI R37, R36, R36, RZ, 0x1 ;  /* 0x0000002424259211 */ /* 0x000fe400078f08ff */
[----:B------:R-:W-:Y:S02]  /*1e80*/  FSEL R52, R46, RZ, P0 ;  /* 0x000000ff2e347208 */ /* 0x000fe40000000000 */
[----:B------:R-:W-:Y:S02]  /*1e90*/  @!P1 SHF.R.S32.HI R37, RZ, 0x1, R37 ;  /* 0x00000001ff259819 */ /* 0x000fe40000011425 */
[----:B------:R-:W-:Y:S02]  /*1ea0*/  FSEL R53, R47, RZ, P0 ;  /* 0x000000ff2f357208 */ /* 0x000fe40000000000 */
[----:B------:R-:W-:Y:S01]  /*1eb0*/  @!P1 IADD3 R36, PT, PT, R36, -R37, RZ ;  /* 0x8000002524249210 */ /* 0x000fe20007ffe0ff */
[----:B------:R-:W-:-:S03]  /*1ec0*/  @!P1 IMAD R37, R37, 0x100000, R35 ;  /* 0x0010000025259824 */ /* 0x000fc600078e0223 */
[----:B------:R-:W-:Y:S01]  /*1ed0*/  @!P1 LEA R35, R36, 0x3ff00000, 0x14 ;  /* 0x3ff0000024239811 */ /* 0x000fe200078ea0ff */
[----:B------:R-:W-:Y:S01]  /*1ee0*/  @!P1 IMAD.MOV.U32 R36, RZ, RZ, R34 ;  /* 0x000000ffff249224 */ /* 0x000fe200078e0022 */
[----:B------:R-:W-:-:S06]  /*1ef0*/  @!P1 MOV R34, RZ ;  /* 0x000000ff00229202 */ /* 0x000fcc0000000f00 */
[----:B------:R-:W-:-:S11]  /*1f00*/  @!P1 DMUL R52, R36, R34 ;  /* 0x0000002224349228 */ /* 0x000fd60000000000 */
.L_x_19:
[----:B------:R-:W-:Y:S05]  /*1f10*/  BSYNC.RECONVERGENT B1 ;  /* 0x0000000000017941 */ /* 0x000fea0003800200 */
.L_x_18:
[----:B------:R-:W-:Y:S01]  /*1f20*/  DFMA R36, R38, R40, 6.75539944105574400000e+15 ;  /* 0x433800002624742b */ /* 0x000fe20000000028 */
[----:B------:R-:W-:Y:S01]  /*1f30*/  FMUL.RZ R89, R51, 0.15915493667125701904 ;  /* 0x3e22f98333597820 */ /* 0x000fe2000040c000 */
[----:B------:R-:W-:Y:S01]  /*1f40*/  FSETP.GEU.AND P0, PT, |R39|, 4.1917929649353027344, PT ;  /* 0x4086232b2700780b */ /* 0x000fe20003f0e200 */
[----:B------:R-:W-:Y:S02]  /*1f50*/  BSSY.RECONVERGENT B1, `(.L_x_20) ;  /* 0x0000020000017945 */ /* 0x000fe40003800200 */
[----:B------:R0:W1:Y:S03]  /*1f60*/  MUFU.SIN R51, R89 ;  /* 0x0000005900337308 */ /* 0x0000660000000400 */
[----:B------:R-:W-:-:S08]  /*1f70*/  DADD R34, R36, -6.75539944105574400000e+15 ;  /* 0xc338000024227429 */ /* 0x000fd00000000000 */
        /* <DEDUP_REMOVED lines=15> */
[----:B01----:R-:W-:Y:S06]  /*2070*/  @!P0 BRA `(.L_x_21) ;  /* 0x0000000000348947 */ /* 0x003fec0003800000 */
        /* <DEDUP_REMOVED lines=13> */
.L_x_21:
[----:B------:R-:W-:Y:S05]  /*2150*/  BSYNC.RECONVERGENT B1 ;  /* 0x0000000000017941 */ /* 0x000fea0003800200 */
.L_x_20:
[----:B------:R-:W0:Y:S01]  /*2160*/  MUFU.COS R89, R89 ;  /* 0x0000005900597308 */ /* 0x000e220000000000 */
[----:B------:R-:W-:Y:S01]  /*2170*/  FMUL R90, R51, R50 ;  /* 0x00000032335a7220 */ /* 0x000fe20000400000 */
[----:B------:R-:W-:Y:S01]  /*2180*/  DMUL R44, R52, R44 ;  /* 0x0000002c342c7228 */ /* 0x000fe20000000000 */
[----:B------:R-:W-:Y:S05]  /*2190*/  BSSY.RECONVERGENT B1, `(.L_x_22) ;  /* 0x0000037000017945 */ /* 0x000fea0003800200 */
[----:B------:R-:W1:Y:S02]  /*21a0*/  F2F.F64.F32 R34, R90 ;  /* 0x0000005a00227310 */ /* 0x000e640000201800 */
[----:B------:R-:W-:-:S02]  /*21b0*/  DMUL R46, R44, R46 ;  /* 0x0000002e2c2e7228 */ /* 0x000fc40000000000 */
[----:B------:R-:W-:Y:S01]  /*21c0*/  DADD R44, R44, R32 ;  /* 0x000000002c2c7229 */ /* 0x000fe20000000020 */
[----:B0-----:R-:W-:-:S07]  /*21d0*/  FMUL R91, R89, R50 ;  /* 0x00000032595b7220 */ /* 0x001fce0000400000 */
[----:B------:R-:W-:Y:S01]  /*21e0*/  DADD R44, R44, R46 ;  /* 0x000000002c2c7229 */ /* 0x000fe2000000002e */
[----:B------:R-:W0:Y:S01]  /*21f0*/  F2F.F64.F32 R38, R91 ;  /* 0x0000005b00267310 */ /* 0x000e220000201800 */
[----:B-1----:R-:W-:-:S08]  /*2200*/  DFMA R34, R22, R34, R20 ;  /* 0x000000221622722b */ /* 0x002fd00000000014 */
[----:B------:R-:W-:Y:S02]  /*2210*/  DFMA R36, R34, R40, 6.75539944105574400000e+15 ;  /* 0x433800002224742b */ /* 0x000fe40000000028 */
[----:B------:R-:W-:Y:S01]  /*2220*/  FSETP.GEU.AND P0, PT, |R35|, 4.1917929649353027344, PT ;  /* 0x4086232b2300780b */ /* 0x000fe20003f0e200 */
[----:B0-----:R-:W-:-:S05]  /*2230*/  DFMA R38, R22, R38, R20 ;  /* 0x000000261626722b */ /* 0x001fca0000000014 */
[----:B------:R-:W-:-:S03]  /*2240*/  DADD R70, R36, -6.75539944105574400000e+15 ;  /* 0xc338000024467429 */ /* 0x000fc60000000000 */
[----:B------:R-:W-:-:S05]  /*2250*/  DFMA R40, R38, R40, 6.75539944105574400000e+15 ;  /* 0x433800002628742b */ /* 0x000fca0000000028 */
[----:B------:R-:W-:-:S08]  /*2260*/  DFMA R50, R70, -R74, R34 ;  /* 0x8000004a4632722b */ /* 0x000fd00000000022 */
[----:B------:R-:W-:Y:S02]  /*2270*/  DFMA R50, R70, -R72, R50 ;  /* 0x800000484632722b */ /* 0x000fe40000000032 */
[----:B------:R-:W-:-:S08]  /*2280*/  DADD R70, R40, -6.75539944105574400000e+15 ;  /* 0xc338000028467429 */ /* 0x000fd00000000000 */
[----:B------:R-:W-:-:S08]  /*2290*/  DFMA R74, R70, -R74, R38 ;  /* 0x8000004a464a722b */ /* 0x000fd00000000026 */
[----:B------:R-:W-:Y:S02]  /*22a0*/  DFMA R74, R70, -R72, R74 ;  /* 0x80000048464a722b */ /* 0x000fe4000000004a */
[----:B------:R-:W-:-:S06]  /*22b0*/  DFMA R70, R50, R48, R68 ;  /* 0x000000303246722b */ /* 0x000fcc0000000044 */
[----:B------:R-:W-:Y:S02]  /*22c0*/  DFMA R48, R74, R48, R68 ;  /* 0x000000304a30722b */ /* 0x000fe40000000044 */
        /* <DEDUP_REMOVED lines=16> */
[----:B------:R-:W-:-:S06]  /*23d0*/  DFMA R70, R50, R70, 1 ;  /* 0x3ff000003246742b */ /* 0x000fcc0000000046 */
[----:B------:R-:W-:Y:S02]  /*23e0*/  DFMA R48, R74, R48, 1 ;  /* 0x3ff000004a30742b */ /* 0x000fe40000000030 */
[----:B------:R-:W-:-:S06]  /*23f0*/  DFMA R70, R50, R70, 1 ;  /* 0x3ff000003246742b */ /* 0x000fcc0000000046 */
[----:B------:R-:W-:-:S04]  /*2400*/  DFMA R48, R74, R48, 1 ;  /* 0x3ff000004a30742b */ /* 0x000fc80000000030 */
[----:B------:R-:W-:Y:S02]  /*2410*/  IMAD R43, R36, 0x100000, R71 ;  /* 0x00100000242b7824 */ /* 0x000fe400078e0247 */
[----:B------:R-:W-:Y:S01]  /*2420*/  IMAD.MOV.U32 R42, RZ, RZ, R70 ;  /* 0x000000ffff2a7224 */ /* 0x000fe200078e0046 */
[----:B------:R-:W-:Y:S06]  /*2430*/  @!P0 BRA `(.L_x_23) ;  /* 0x0000000000308947 */ /* 0x000fec0003800000 */
[----:B------:R-:W-:Y:S01]  /*2440*/  FSETP.GEU.AND P1, PT, |R35|, 4.2275390625, PT ;  /* 0x408748002300780b */ /* 0x000fe20003f2e200 */
[C---:B------:R-:W-:Y:S02]  /*2450*/  DADD R42, R34.reuse, +INF ;  /* 0x7ff00000222a7429 */ /* 0x040fe40000000000 */
[----:B------:R-:W-:-:S08]  /*2460*/  DSETP.GEU.AND P0, PT, R34, RZ, PT ;  /* 0x000000ff2200722a */ /* 0x000fd00003f0e000 */
[----:B------:R-:W-:Y:S02]  /*2470*/  FSEL R42, R42, RZ, P0 ;  /* 0x000000ff2a2a7208 */ /* 0x000fe40000000000 */
[----:B------:R-:W-:Y:S02]  /*2480*/  @!P1 LEA.HI R37, R36, R36, RZ, 0x1 ;  /* 0x0000002424259211 */ /* 0x000fe400078f08ff */
[----:B------:R-:W-:Y:S02]  /*2490*/  FSEL R43, R43, RZ, P0 ;  /* 0x000000ff2b2b7208 */ /* 0x000fe40000000000 */
[----:B------:R-:W-:-:S04]  /*24a0*/  @!P1 SHF.R.S32.HI R37, RZ, 0x1, R37 ;  /* 0x00000001ff259819 */ /* 0x000fc80000011425 */
[----:B------:R-:W-:Y:S01]  /*24b0*/  @!P1 IADD3 R34, PT, PT, R36, -R37, RZ ;  /* 0x8000002524229210 */ /* 0x000fe20007ffe0ff */
[----:B------:R-:W-:-:S03]  /*24c0*/  @!P1 IMAD R71, R37, 0x100000, R71 ;  /* 0x0010000025479824 */ /* 0x000fc600078e0247 */
[----:B------:R-:W-:Y:S01]  /*24d0*/  @!P1 LEA R35, R34, 0x3ff00000, 0x14 ;  /* 0x3ff0000022239811 */ /* 0x000fe200078ea0ff */
[----:B------:R-:W-:-:S06]  /*24e0*/  @!P1 IMAD.MOV.U32 R34, RZ, RZ, RZ ;  /* 0x000000ffff229224 */ /* 0x000fcc00078e00ff */
[----:B------:R-:W-:-:S11]  /*24f0*/  @!P1 DMUL R42, R70, R34 ;  /* 0x00000022462a9228 */ /* 0x000fd60000000000 */
.L_x_23:
[----:B------:R-:W-:Y:S05]  /*2500*/  BSYNC.RECONVERGENT B1 ;  /* 0x0000000000017941 */ /* 0x000fea0003800200 */
.L_x_22:
[----:B------:R-:W-:Y:S01]  /*2510*/  FSETP.GEU.AND P0, PT, |R39|, 4.1917929649353027344, PT ;  /* 0x4086232b2700780b */ /* 0x000fe20003f0e200 */
[----:B------:R-:W-:Y:S01]  /*2520*/  DMUL R42, R46, R42 ;  /* 0x0000002a2e2a7228 */ /* 0x000fe20000000000 */
[----:B------:R-:W-:Y:S07]  /*2530*/  BSSY.RECONVERGENT B1, `(.L_x_24) ;  /* 0x0000011000017945 */ /* 0x000fee0003800200 */
[----:B------:R-:W-:Y:S01]  /*2540*/  DADD R34, R44, R42 ;  /* 0x000000002c227229 */ /* 0x000fe2000000002a */
[----:B------:R-:W-:Y:S01]  /*2550*/  LEA R45, R40, R49, 0x14 ;  /* 0x00000031282d7211 */ /* 0x000fe200078ea0ff */
[----:B------:R-:W-:-:S02]  /*2560*/  IMAD.MOV.U32 R44, RZ, RZ, R48 ;  /* 0x000000ffff2c7224 */ /* 0x000fc400078e0030 */
[----:B------:R-:W-:Y:S07]  /*2570*/  @!P0 BRA `(.L_x_25) ;  /* 0x0000000000308947 */ /* 0x000fee0003800000 */
[----:B------:R-:W-:Y:S01]  /*2580*/  FSETP.GEU.AND P1, PT, |R39|, 4.2275390625, PT ;  /* 0x408748002700780b */ /* 0x000fe20003f2e200 */
[C---:B------:R-:W-:Y:S02]  /*2590*/  DADD R44, R38.reuse, +INF ;  /* 0x7ff00000262c7429 */ /* 0x040fe40000000000 */
[----:B------:R-:W-:-:S08]  /*25a0*/  DSETP.GEU.AND P0, PT, R38, RZ, PT ;  /* 0x000000ff2600722a */ /* 0x000fd00003f0e000 */
[----:B------:R-:W-:Y:S02]  /*25b0*/  FSEL R44, R44, RZ, P0 ;  /* 0x000000ff2c2c7208 */ /* 0x000fe40000000000 */
[----:B------:R-:W-:Y:S02]  /*25c0*/  @!P1 LEA.HI R36, R40, R40, RZ, 0x1 ;  /* 0x0000002828249211 */ /* 0x000fe400078f08ff */
[----:B------:R-:W-:Y:S02]  /*25d0*/  FSEL R45, R45, RZ, P0 ;  /* 0x000000ff2d2d7208 */ /* 0x000fe40000000000 */
[----:B------:R-:W-:-:S04]  /*25e0*/  @!P1 SHF.R.S32.HI R37, RZ, 0x1, R36 ;  /* 0x00000001ff259819 */ /* 0x000fc80000011424 */
[----:B------:R-:W-:Y:S01]  /*25f0*/  @!P1 LEA R49, R37, R49, 0x14 ;  /* 0x0000003125319211 */ /* 0x000fe200078ea0ff */
[----:B------:R-:W-:-:S05]  /*2600*/  @!P1 IMAD.IADD R36, R40, 0x1, -R37 ;  /* 0x0000000128249824 */ /* 0x000fca00078e0a25 */
[----:B------:R-:W-:Y:S01]  /*2610*/  @!P1 LEA R37, R36, 0x3ff00000, 0x14 ;  /* 0x3ff0000024259811 */ /* 0x000fe200078ea0ff */
[----:B------:R-:W-:-:S06]  /*2620*/  @!P1 IMAD.MOV.U32 R36, RZ, RZ, RZ ;  /* 0x000000ffff249224 */ /* 0x000fcc00078e00ff */
[----:B------:R-:W-:-:S11]  /*2630*/  @!P1 DMUL R44, R48, R36 ;  /* 0x00000024302c9228 */ /* 0x000fd60000000000 */
.L_x_25:
[----:B------:R-:W-:Y:S05]  /*2640*/  BSYNC.RECONVERGENT B1 ;  /* 0x0000000000017941 */ /* 0x000fea0003800200 */
.L_x_24:
[----:B------:R-:W0:Y:S01]  /*2650*/  LDC R38, c[0x0][0x3b8] ;  /* 0x0000ee00ff267b82 */ /* 0x000e220000000800 */
[C---:B------:R-:W-:Y:S01]  /*2660*/  VIADD R36, R88.reuse, 0x8 ;  /* 0x0000000858247836 */ /* 0x040fe20000000000 */
[----:B------:R-:W-:Y:S01]  /*2670*/  MOV R37, UR13 ;  /* 0x0000000d00257c02 */ /* 0x000fe20008000f00 */
[----:B------:R-:W-:Y:S01]  /*2680*/  DMUL R44, R42, R44 ;  /* 0x0000002c2a2c7228 */ /* 0x000fe20000000000 */
[----:B------:R-:W-:Y:S02]  /*2690*/  VIADD R88, R88, 0x4 ;  /* 0x0000000458587836 */ /* 0x000fe40000000000 */
[----:B------:R-:W-:-:S05]  /*26a0*/  ISETP.GT.AND P1, PT, R36, R37, PT ;  /* 0x000000252400720c */ /* 0x000fca0003f24270 */
[----:B------:R-:W-:Y:S01]  /*26b0*/  DADD R34, R34, R44 ;  /* 0x0000000022227229 */ /* 0x000fe2000000002c */
[----:B0-----:R-:W-:-:S09]  /*26c0*/  ISETP.NE.AND P0, PT, R38, 0x1, PT ;  /* 0x000000012600780c */ /* 0x001fd20003f05270 */
[----:B------:R-:W-:Y:S02]  /*26d0*/  FSEL R32, R34, R32, !P0 ;  /* 0x0000002022207208 */ /* 0x000fe40004000000 */
[----:B------:R-:W-:Y:S01]  /*26e0*/  FSEL R33, R35, R33, !P0 ;  /* 0x0000002123217208 */ /* 0x000fe20004000000 */
[----:B------:R-:W-:Y:S06]  /*26f0*/  @!P1 BRA `(.L_x_26) ;  /* 0xffffffe8000c9947 */ /* 0x000fec000383ffff */
[----:B------:R-:W-:-:S07]  /*2700*/  IMAD.MOV.U32 R40, RZ, RZ, R85 ;  /* 0x000000ffff287224 */ /* 0x000fce00078e0055 */
.L_x_6:
[----:B------:R-:W-:-:S13]  /*2710*/  ISETP.GE.AND P0, PT, R40, R37, PT ;  /* 0x000000252800720c */ /* 0x000fda0003f06270 */
[----:B------:R-:W-:Y:S05]  /*2720*/  @P0 BRA `(.L_x_27) ;  /* 0x00000010003c0947 */ /* 0x000fea0003800000 */
.L_x_43:
[----:B------:R-:W-:Y:S01]  /*2730*/  ISETP.NE.AND P1, PT, R82, 0x1, PT ;  /* 0x000000015200780c */ /* 0x000fe20003f25270 */
[----:B------:R-:W-:Y:S01]  /*2740*/  BSSY.RECONVERGENT B1, `(.L_x_28) ;  /* 0x00000c8000017945 */ /* 0x000fe20003800200 */
[----:B------:R-:W-:Y:S01]  /*2750*/  IADD3 R40, PT, PT, R40, 0x1, RZ ;  /* 0x0000000128287810 */ /* 0x000fe20007ffe0ff */
[----:B------:R-:W-:Y:S02]  /*2760*/  IMAD.MOV.U32 R41, RZ, RZ, R79 ;  /* 0x000000ffff297224 */ /* 0x000fe400078e004f */
[----:B------:R-:W-:Y:S01]  /*2770*/  IMAD.MOV.U32 R82, RZ, RZ, RZ ;  /* 0x000000ffff527224 */ /* 0x000fe200078e00ff */
[----:B------:R-:W-:-:S07]  /*2780*/  ISETP.NE.AND P0, PT, R40, UR12, PT ;  /* 0x0000000c28007c0c */ /* 0x000fce000bf05270 */
[----:B------:R-:W-:Y:S06]  /*2790*/  @!P1 BRA `(.L_x_29) ;  /* 0x0000000c00089947 */ /* 0x000fec0003800000 */
[----:B------:R-:W-:Y:S01]  /*27a0*/  ISETP.NE.AND P1, PT, R80, 0x1, PT ;  /* 0x000000015000780c */ /* 0x000fe20003f25270 */
[----:B------:R-:W-:Y:S01]  /*27b0*/  BSSY.RECONVERGENT B2, `(.L_x_30) ;  /* 0x0000089000027945 */ /* 0x000fe20003800200 */
[----:B------:R-:W-:Y:S01]  /*27c0*/  MOV R35, 0x3 ;  /* 0x0000000300237802 */ /* 0x000fe20000000f00 */
[----:B------:R-:W-:Y:S02]  /*27d0*/  IMAD.MOV.U32 R37, RZ, RZ, R76 ;  /* 0x000000ffff257224 */ /* 0x000fe400078e004c */
[----:B------:R-:W-:-:S08]  /*27e0*/  IMAD.MOV.U32 R34, RZ, RZ, R86 ;  /* 0x000000ffff227224 */ /* 0x000fd000078e0056 */
[----:B------:R-:W-:Y:S05]  /*27f0*/  @!P1 BRA `(.L_x_31) ;  /* 0x0000000800109947 */ /* 0x000fea0003800000 */
[----:B------:R-:W0:Y:S01]  /*2800*/  LDC.64 R36, c[0x0][0x3c0] ;  /* 0x0000f000ff247b82 */ /* 0x000e220000000a00 */
[----:B------:R-:W-:Y:S02]  /*2810*/  ISETP.NE.AND P1, PT, R80, 0x2, PT ;  /* 0x000000025000780c */ /* 0x000fe40003f25270 */
[C---:B0-----:R-:W-:Y:S01]  /*2820*/  IADD3 R43, PT, PT, R36.reuse, 0x3c6ef372, RZ ;  /* 0x3c6ef372242b7810 */ /* 0x041fe20007ffe0ff */
[C---:B------:R-:W-:Y:S01]  /*2830*/  VIADD R34, R37.reuse, 0x96a522ad ;  /* 0x96a522ad25227836 */ /* 0x040fe20000000000 */
[C---:B------:R-:W-:Y:S01]  /*2840*/  IADD3 R53, PT, PT, R37.reuse, 0x76cf5d0a, RZ ;  /* 0x76cf5d0a25357810 */ /* 0x040fe20007ffe0ff */
[C---:B------:R-:W-:Y:S02]  /*2850*/  VIADD R35, R36.reuse, 0x8ff34781 ;  /* 0x8ff3478124237836 */ /* 0x040fe40000000000 */
[----:B------:R-:W-:Y:S02]  /*2860*/  VIADD R42, R36, 0xdaa66d2b ;  /* 0xdaa66d2b242a7836 */ /* 0x000fe40000000000 */
[----:B------:R-:W-:-:S04]  /*2870*/  VIADD R41, R37, 0x32370b8f ;  /* 0x32370b8f25297836 */ /* 0x000fc80000000000 */
[----:B------:R-:W-:Y:S05]  /*2880*/  @!P1 BRA `(.L_x_32) ;  /* 0x0000000400049947 */ /* 0x000fea0003800000 */
[----:B------:R-:W-:-:S13]  /*2890*/  ISETP.NE.AND P1, PT, R80, 0x3, PT ;  /* 0x000000035000780c */ /* 0x000fda0003f25270 */
[----:B------:R-:W-:Y:S05]  /*28a0*/  @P1 BRA `(.L_x_33) ;  /* 0x0000000000e81947 */ /* 0x000fea0003800000 */
[----:B------:R-:W-:Y:S01]  /*28b0*/  IADD3 R83, PT, PT, R83, 0x1, RZ ;  /* 0x0000000153537810 */ /* 0x000fe20007ffe0ff */
[----:B------:R-:W-:Y:S03]  /*28c0*/  BSSY.RECONVERGENT B3, `(.L_x_34) ;  /* 0x000000c000037945 */ /* 0x000fe60003800200 */
[C---:B------:R-:W-:Y:S01]  /*28d0*/  ISETP.NE.AND P1, PT, R83.reuse, RZ, PT ;  /* 0x000000ff5300720c */ /* 0x040fe20003f25270 */
[----:B------:R-:W-:-:S12]  /*28e0*/  IMAD.WIDE.U32 R46, R83, -0x2daee0ad, RZ ;  /* 0xd2511f53532e7825 */ /* 0x000fd800078e00ff */
        /* <DEDUP_REMOVED lines=9> */
.L_x_35:
[----:B------:R-:W-:Y:S05]  /*2980*/  BSYNC.RECONVERGENT B3 ;  /* 0x0000000000037941 */ /* 0x000fea0003800200 */
.L_x_34:
        /* <DEDUP_REMOVED lines=37> */
[----:B------:R-:W-:-:S03]  /*2be0*/  LOP3.LUT R37, R35, R36, R87, 0x96, !PT ;  /* 0x0000002423257212 */ /* 0x000fc600078e9657 */
[----:B------:R-:W-:Y:S01]  /*2bf0*/  HFMA2 R35, -RZ, RZ, 0, 5.9604644775390625e-08 ;  /* 0x00000001ff237431 */ /* 0x000fe200000001ff */
[----:B------:R-:W-:Y:S01]  /*2c00*/  LOP3.LUT R76, R34, R76, R39, 0x96, !PT ;  /* 0x0000004c224c7212 */ /* 0x000fe200078e9627 */
[----:B------:R-:W-:Y:S02]  /*2c10*/  IMAD.MOV.U32 R34, RZ, RZ, R78 ;  /* 0x000000ffff227224 */ /* 0x000fe400078e004e */
[----:B------:R-:W-:Y:S02]  /*2c20*/  IMAD.MOV.U32 R78, RZ, RZ, R38 ;  /* 0x000000ffff4e7224 */ /* 0x000fe400078e0026 */
[----:B------:R-:W-:Y:S01]  /*2c30*/  IMAD.MOV.U32 R17, RZ, RZ, R37 ;  /* 0x000000ffff117224 */ /* 0x000fe200078e0025 */
[----:B------:R-:W-:Y:S06]  /*2c40*/  BRA `(.L_x_31) ;  /* 0x0000000000fc7947 */ /* 0x000fec0003800000 */
.L_x_33:
[C---:B------:R-:W-:Y:S01]  /*2c50*/  ISETP.NE.AND P1, PT, R80.reuse, RZ, PT ;  /* 0x000000ff5000720c */ /* 0x040fe20003f25270 */
[----:B------:R-:W-:Y:S01]  /*2c60*/  VIADD R35, R80, 0x2 ;  /* 0x0000000250237836 */ /* 0x000fe20000000000 */
[-C--:B------:R-:W-:Y:S02]  /*2c70*/  MOV R34, R17.reuse ;  /* 0x0000001100227202 */ /* 0x080fe40000000f00 */
[----:B------:R-:W-:Y:S01]  /*2c80*/  SEL R37, R86, R17, !P1 ;  /* 0x0000001156257207 */ /* 0x000fe20004800000 */
[----:B------:R-:W-:Y:S08]  /*2c90*/  BRA `(.L_x_31) ;  /* 0x0000000000e87947 */ /* 0x000ff00003800000 */
.L_x_32:
[----:B------:R-:W-:Y:S01]  /*2ca0*/  VIADD R83, R83, 0x1 ;  /* 0x0000000153537836 */ /* 0x000fe20000000000 */
[----:B------:R-:W-:Y:S03]  /*2cb0*/  BSSY.RECONVERGENT B3, `(.L_x_36) ;  /* 0x000000c000037945 */ /* 0x000fe60003800200 */
[C---:B------:R-:W-:Y:S01]  /*2cc0*/  IMAD.WIDE.U32 R38, R83.reuse, -0x2daee0ad, RZ ;  /* 0xd2511f5353267825 */ /* 0x040fe200078e00ff */
[----:B------:R-:W-:-:S13]  /*2cd0*/  ISETP.NE.AND P1, PT, R83, RZ, PT ;  /* 0x000000ff5300720c */ /* 0x000fda0003f25270 */
[----:B------:R-:W-:Y:S05]  /*2ce0*/  @P1 BRA `(.L_x_37) ;  /* 0x0000000000201947 */ /* 0x000fea0003800000 */
[----:B------:R-:W-:-:S05]  /*2cf0*/  VIADD R81, R81, 0x1 ;  /* 0x0000000151517836 */ /* 0x000fca0000000000 */
[----:B------:R-:W-:-:S13]  /*2d00*/  ISETP.NE.AND P1, PT, R81, RZ, PT ;  /* 0x000000ff5100720c */ /* 0x000fda0003f25270 */
[----:B------:R-:W-:Y:S01]  /*2d10*/  @!P1 IADD3 R2, PT, PT, R2, 0x1, RZ ;  /* 0x0000000102029810 */ /* 0x000fe20007ffe0ff */
[----:B------:R-:W-:Y:S01]  /*2d20*/  @!P1 VIADD R17, R4, 0x1 ;  /* 0x0000000104119836 */ /* 0x000fe20000000000 */
[----:B------:R-:W-:Y:S02]  /*2d30*/  @!P1 MOV R81, RZ ;  /* 0x000000ff00519202 */ /* 0x000fe40000000f00 */
[----:B------:R-:W-:-:S13]  /*2d40*/  ISETP.NE.AND P2, PT, R2, RZ, !P1 ;  /* 0x000000ff0200720c */ /* 0x000fda0004f45270 */
[----:B------:R-:W-:-:S04]  /*2d50*/  @P2 IMAD.MOV R17, RZ, RZ, R4 ;  /* 0x000000ffff112224 */ /* 0x000fc800078e0204 */
[----:B------:R-:W-:-:S07]  /*2d60*/  @!P1 IMAD.MOV.U32 R4, RZ, RZ, R17 ;  /* 0x000000ffff049224 */ /* 0x000fce00078e0011 */
.L_x_37:
[----:B------:R-:W-:Y:S05]  /*2d70*/  BSYNC.RECONVERGENT B3 ;  /* 0x0000000000037941 */ /* 0x000fea0003800200 */
.L_x_36:
        /* <DEDUP_REMOVED lines=38> */
[----:B------:R-:W-:Y:S01]  /*2fe0*/  IMAD.MOV.U32 R35, RZ, RZ, RZ ;  /* 0x000000ffff237224 */ /* 0x000fe200078e00ff */
[----:B------:R-:W-:Y:S01]  /*2ff0*/  LOP3.LUT R38, R34, R38, R37, 0x96, !PT ;  /* 0x0000002622267212 */ /* 0x000fe200078e9625 */
[----:B------:R-:W-:Y:S01]  /*3000*/  IMAD.MOV.U32 R37, RZ, RZ, R78 ;  /* 0x000000ffff257224 */ /* 0x000fe200078e004e */
[----:B------:R-:W-:Y:S01]  /*3010*/  MOV R78, R36 ;  /* 0x00000024004e7202 */ /* 0x000fe20000000f00 */
[----:B------:R-:W-:Y:S01]  /*3020*/  IMAD.MOV.U32 R34, RZ, RZ, R76 ;  /* 0x000000ffff227224 */ /* 0x000fe200078e004c */
[----:B------:R-:W-:-:S07]  /*3030*/  MOV R76, R38 ;  /* 0x00000026004c7202 */ /* 0x000fce0000000f00 */
.L_x_31:
[----:B------:R-:W-:Y:S05]  /*3040*/  BSYNC.RECONVERGENT B2 ;  /* 0x0000000000027941 */ /* 0x000fea0003800200 */
.L_x_30:
[----:B------:R-:W-:Y:S01]  /*3050*/  I2FP.F32.U32 R34, R34 ;  /* 0x0000002200227245 */ /* 0x000fe20000201000 */
[----:B------:R-:W-:Y:S01]  /*3060*/  IMAD.MOV.U32 R39, RZ, RZ, 0x2f800000 ;  /* 0x2f800000ff277424 */ /* 0x000fe200078e00ff */
[----:B------:R-:W-:Y:S01]  /*3070*/  BSSY.RECONVERGENT B2, `(.L_x_38) ;  /* 0x000002d000027945 */ /* 0x000fe20003800200 */
[----:B------:R-:W-:Y:S02]  /*3080*/  IMAD.MOV.U32 R41, RZ, RZ, 0x3e055027 ;  /* 0x3e055027ff297424 */ /* 0x000fe400078e00ff */
[----:B------:R-:W-:-:S05]  /*3090*/  FFMA R34, R34, R39, 1.1641532182693481445e-10 ;  /* 0x2f00000022227423 */ /* 0x000fca0000000027 */
[----:B------:R-:W-:-:S13]  /*30a0*/  FSETP.GEU.AND P1, PT, R34, 1.175494350822287508e-38, PT ;  /* 0x008000002200780b */ /* 0x000fda0003f2e000 */
[----:B------:R-:W-:-:S04]  /*30b0*/  @!P1 FMUL R34, R34, 8388608 ;  /* 0x4b00000022229820 */ /* 0x000fc80000400000 */
[----:B------:R-:W-:-:S05]  /*30c0*/  VIADD R36, R34, 0xc0d55555 ;  /* 0xc0d5555522247836 */ /* 0x000fca0000000000 */
[----:B------:R-:W-:-:S04]  /*30d0*/  LOP3.LUT R39, R36, 0xff800000, RZ, 0xc0, !PT ;  /* 0xff80000024277812 */ /* 0x000fc800078ec0ff */
[-C--:B------:R-:W-:Y:S02]  /*30e0*/  IADD3 R36, PT, PT, R34, -R39.reuse, RZ ;  /* 0x8000002722247210 */ /* 0x080fe40007ffe0ff */
[----:B------:R-:W-:-:S03]  /*30f0*/  I2FP.F32.S32 R39, R39 ;  /* 0x0000002700277245 */ /* 0x000fc60000201400 */
[----:B------:R-:W-:Y:S01]  /*3100*/  FADD R38, R36, -1 ;  /* 0xbf80000024267421 */ /* 0x000fe20000000000 */
[----:B------:R-:W-:Y:S02]  /*3110*/  FSEL R36, RZ, -23, P1 ;  /* 0xc1b80000ff247808 */ /* 0x000fe40000800000 */
[----:B------:R-:W-:Y:S01]  /*3120*/  ISETP.GT.U32.AND P1, PT, R34, 0x7f7fffff, PT ;  /* 0x7f7fffff2200780c */ /* 0x000fe20003f24070 */
[C---:B------:R-:W-:Y:S02]  /*3130*/  FFMA R41, R38.reuse, -R41, 0.14084610342979431152 ;  /* 0x3e1039f626297423 */ /* 0x040fe40000000829 */
[----:B------:R-:W-:Y:S01]  /*3140*/  FFMA R36, R39, 1.1920928955078125e-07, R36 ;  /* 0x3400000027247823 */ /* 0x000fe20000000024 */
[----:B------:R-:W-:Y:S02]  /*3150*/  IMAD.MOV.U32 R39, RZ, RZ, 0x7f800000 ;  /* 0x7f800000ff277424 */ /* 0x000fe400078e00ff */
        /* <DEDUP_REMOVED lines=8> */
[----:B------:R-:W-:-:S04]  /*31e0*/  FFMA R41, R38, R41, R38 ;  /* 0x0000002926297223 */ /* 0x000fc80000000026 */
[----:B------:R-:W-:Y:S01]  /*31f0*/  FFMA R36, R36, 0.69314718246459960938, R41 ;  /* 0x3f31721824247823 */ /* 0x000fe20000000029 */
[C---:B------:R-:W-:Y:S01]  /*3200*/  @P1 FFMA R36, R34.reuse, R39, +INF ;  /* 0x7f80000022241423 */ /* 0x040fe20000000027 */
[----:B------:R-:W-:Y:S02]  /*3210*/  FSETP.NEU.AND P1, PT, R34, RZ, PT ;  /* 0x000000ff2200720b */ /* 0x000fe40003f2d000 */
[----:B------:R-:W-:Y:S01]  /*3220*/  I2FP.F32.U32 R34, R37 ;  /* 0x0000002500227245 */ /* 0x000fe20000201000 */
[----:B------:R-:W-:Y:S01]  /*3230*/  FMUL R36, R36, -2 ;  /* 0xc000000024247820 */ /* 0x000fe20000400000 */
[----:B------:R-:W-:-:S04]  /*3240*/  IMAD.MOV.U32 R37, RZ, RZ, 0x30c90fdb ;  /* 0x30c90fdbff257424 */ /* 0x000fc800078e00ff */
[----:B------:R-:W-:Y:S01]  /*3250*/  FSEL R42, R36, +INF , P1 ;  /* 0x7f800000242a7808 */ /* 0x000fe20000800000 */
[----:B------:R-:W-:-:S03]  /*3260*/  FFMA R38, R34, R37, 7.314590599882819788e-10 ;  /* 0x30490fdb22267423 */ /* 0x000fc60000000025 */
[----:B------:R-:W-:Y:S01]  /*3270*/  IADD3 R36, PT, PT, R42, -0xd000000, RZ ;  /* 0xf30000002a247810 */ /* 0x000fe20007ffe0ff */
[----:B------:R0:W1:Y:S03]  /*3280*/  MUFU.RSQ R39, R42 ;  /* 0x0000002a00277308 */ /* 0x0000660000001400 */
[----:B------:R-:W-:-:S13]  /*3290*/  ISETP.GT.U32.AND P1, PT, R36, 0x727fffff, PT ;  /* 0x727fffff2400780c */ /* 0x000fda0003f24070 */
[----:B0-----:R-:W-:Y:S05]  /*32a0*/  @!P1 BRA `(.L_x_39) ;  /* 0x0000000000149947 */ /* 0x001fea0003800000 */
[----:B------:R-:W-:Y:S01]  /*32b0*/  IMAD.MOV.U32 R34, RZ, RZ, R42 ;  /* 0x000000ffff227224 */ /* 0x000fe200078e002a */
[----:B------:R-:W-:-:S07]  /*32c0*/  MOV R43, 0x32e0 ;  /* 0x000032e0002b7802 */ /* 0x000fce0000000f00 */
[----:B-1----:R-:W-:Y:S05]  /*32d0*/  CALL.REL.NOINC `($__internal_2_$__cuda_sm20_sqrt_rn_f32_slowpath) ;  /* 0x0000001000607944 */ /* 0x002fea0003c00000 */
[----:B------:R-:W-:Y:S01]  /*32e0*/  MOV R79, R50 ;  /* 0x00000032004f7202 */ /* 0x000fe20000000f00 */
[----:B------:R-:W-:Y:S06]  /*32f0*/  BRA `(.L_x_40) ;  /* 0x0000000000107947 */ /* 0x000fec0003800000 */
.L_x_39:
[----:B-1----:R-:W-:Y:S01]  /*3300*/  FMUL.FTZ R79, R42, R39 ;  /* 0x000000272a4f7220 */ /* 0x002fe20000410000 */
[----:B------:R-:W-:-:S03]  /*3310*/  FMUL.FTZ R36, R39, 0.5 ;  /* 0x3f00000027247820 */ /* 0x000fc60000410000 */
[----:B------:R-:W-:-:S04]  /*3320*/  FFMA R34, -R79, R79, R42 ;  /* 0x0000004f4f227223 */ /* 0x000fc8000000012a */
[----:B------:R-:W-:-:S07]  /*3330*/  FFMA R79, R34, R36, R79 ;  /* 0x00000024224f7223 */ /* 0x000fce000000004f */
.L_x_40:
[----:B------:R-:W-:Y:S05]  /*3340*/  BSYNC.RECONVERGENT B2 ;  /* 0x0000000000027941 */ /* 0x000fea0003800200 */
.L_x_38:
[----:B------:R-:W-:Y:S01]  /*3350*/  FMUL.RZ R37, R38, 0.15915493667125701904 ;  /* 0x3e22f98326257820 */ /* 0x000fe2000040c000 */
[----:B------:R-:W-:Y:S02]  /*3360*/  IMAD.MOV.U32 R80, RZ, RZ, R35 ;  /* 0x000000ffff507224 */ /* 0x000fe400078e0023 */
[----:B------:R-:W-:Y:S01]  /*3370*/  IMAD.MOV.U32 R82, RZ, RZ, 0x1 ;  /* 0x00000001ff527424 */ /* 0x000fe200078e00ff */
[----:B------:R-:W0:Y:S08]  /*3380*/  MUFU.SIN R34, R37 ;  /* 0x0000002500227308 */ /* 0x000e300000000400 */
[----:B------:R-:W1:Y:S01]  /*3390*/  MUFU.COS R36, R37 ;  /* 0x0000002500247308 */ /* 0x000e620000000000 */
[-C--:B0-----:R-:W-:Y:S01]  /*33a0*/  FMUL R41, R34, R79.reuse ;  /* 0x0000004f22297220 */ /* 0x081fe20000400000 */
[----:B-1----:R-:W-:-:S07]  /*33b0*/  FMUL R79, R36, R79 ;  /* 0x0000004f244f7220 */ /* 0x002fce0000400000 */
.L_x_29:
[----:B------:R-:W-:Y:S05]  /*33c0*/  BSYNC.RECONVERGENT B1 ;  /* 0x0000000000017941 */ /* 0x000fea0003800200 */
.L_x_28:
[----:B------:R-:W0:Y:S01]  /*33d0*/  F2F.F64.F32 R34, R41 ;  /* 0x0000002900227310 */ /* 0x000e220000201800 */
[----:B------:R-:W-:Y:S01]  /*33e0*/  MOV R36, 0x652b82fe ;  /* 0x652b82fe00247802 */ /* 0x000fe20000000f00 */
[----:B------:R-:W-:Y:S01]  /*33f0*/  IMAD.MOV.U32 R37, RZ, RZ, 0x3ff71547 ;  /* 0x3ff71547ff257424 */ /* 0x000fe200078e00ff */
[----:B------:R-:W-:Y:S01]  /*3400*/  UMOV UR4, 0xfefa39ef ;  /* 0xfefa39ef00047882 */ /* 0x000fe20000000000 */
[----:B------:R-:W-:Y:S01]  /*3410*/  UMOV UR5, 0x3fe62e42 ;  /* 0x3fe62e4200057882 */ /* 0x000fe20000000000 */
[----:B------:R-:W-:Y:S01]  /*3420*/  BSSY.RECONVERGENT B1, `(.L_x_41) ;  /* 0x0000038000017945 */ /* 0x000fe20003800200 */
[----:B0-----:R-:W-:-:S08]  /*3430*/  DFMA R34, R22, R34, R20 ;  /* 0x000000221622722b */ /* 0x001fd00000000014 */
[----:B------:R-:W-:Y:S02]  /*3440*/  DFMA R36, R34, R36, 6.75539944105574400000e+15 ;  /* 0x433800002224742b */ /* 0x000fe40000000024 */
        /* <DEDUP_REMOVED lines=8> */
[----:B------:R-:W-:Y:S01]  /*34d0*/  MOV R43, 0x3e928af3 ;  /* 0x3e928af3002b7802 */ /* 0x000fe20000000f00 */
[----:B------:R-:W-:-:S05]  /*34e0*/  UMOV UR5, 0x3e5ade15 ;  /* 0x3e5ade1500057882 */ /* 0x000fca0000000000 */
        /* <DEDUP_REMOVED lines=24> */
[----:B------:R-:W-:-:S08]  /*3670*/  DFMA R42, R38, R42, UR4 ;  /* 0x00000004262a7e2b */ /* 0x000fd0000800002a */
[----:B------:R-:W-:-:S08]  /*3680*/  DFMA R42, R38, R42, 1 ;  /* 0x3ff00000262a742b */ /* 0x000fd0000000002a */
[----:B------:R-:W-:-:S10]  /*3690*/  DFMA R42, R38, R42, 1 ;  /* 0x3ff00000262a742b */ /* 0x000fd4000000002a */
[----:B------:R-:W-:Y:S02]  /*36a0*/  IMAD R39, R36, 0x100000, R43 ;  /* 0x0010000024277824 */ /* 0x000fe400078e022b */
[----:B------:R-:W-:Y:S01]  /*36b0*/  IMAD.MOV.U32 R38, RZ, RZ, R42 ;  /* 0x000000ffff267224 */ /* 0x000fe200078e002a */
[----:B------:R-:W-:Y:S06]  /*36c0*/  @!P1 BRA `(.L_x_42) ;  /* 0x0000000000349947 */ /* 0x000fec0003800000 */
[----:B------:R-:W-:Y:S01]  /*36d0*/  FSETP.GEU.AND P2, PT, |R35|, 4.2275390625, PT ;  /* 0x408748002300780b */ /* 0x000fe20003f4e200 */
[C---:B------:R-:W-:Y:S02]  /*36e0*/  DADD R38, R34.reuse, +INF ;  /* 0x7ff0000022267429 */ /* 0x040fe40000000000 */
[----:B------:R-:W-:-:S08]  /*36f0*/  DSETP.GEU.AND P1, PT, R34, RZ, PT ;  /* 0x000000ff2200722a */ /* 0x000fd00003f2e000 */
[----:B------:R-:W-:Y:S02]  /*3700*/  FSEL R38, R38, RZ, P1 ;  /* 0x000000ff26267208 */ /* 0x000fe40000800000 */
[----:B------:R-:W-:Y:S01]  /*3710*/  @!P2 LEA.HI R37, R36, R36, RZ, 0x1 ;  /* 0x000000242425a211 */ /* 0x000fe200078f08ff */
[----:B------:R-:W-:Y:S01]  /*3720*/  @!P2 IMAD.MOV.U32 R34, RZ, RZ, R42 ;  /* 0x000000ffff22a224 */ /* 0x000fe200078e002a */
[----:B------:R-:W-:Y:S02]  /*3730*/  FSEL R39, R39, RZ, P1 ;  /* 0x000000ff27277208 */ /* 0x000fe40000800000 */
[----:B------:R-:W-:-:S04]  /*3740*/  @!P2 SHF.R.S32.HI R37, RZ, 0x1, R37 ;  /* 0x00000001ff25a819 */ /* 0x000fc80000011425 */
[----:B------:R-:W-:Y:S01]  /*3750*/  @!P2 IADD3 R36, PT, PT, R36, -R37, RZ ;  /* 0x800000252424a210 */ /* 0x000fe20007ffe0ff */
[----:B------:R-:W-:-:S03]  /*3760*/  @!P2 IMAD R35, R37, 0x100000, R43 ;  /* 0x001000002523a824 */ /* 0x000fc600078e022b */
[----:B------:R-:W-:Y:S02]  /*3770*/  @!P2 LEA R37, R36, 0x3ff00000, 0x14 ;  /* 0x3ff000002425a811 */ /* 0x000fe400078ea0ff */
[----:B------:R-:W-:-:S06]  /*3780*/  @!P2 MOV R36, RZ ;  /* 0x000000ff0024a202 */ /* 0x000fcc0000000f00 */
[----:B------:R-:W-:-:S11]  /*3790*/  @!P2 DMUL R38, R34, R36 ;  /* 0x000000242226a228 */ /* 0x000fd60000000000 */
.L_x_42:
[----:B------:R-:W-:Y:S05]  /*37a0*/  BSYNC.RECONVERGENT B1 ;  /* 0x0000000000017941 */ /* 0x000fea0003800200 */
.L_x_41:
[----:B------:R-:W0:Y:S01]  /*37b0*/  LDC R36, c[0x0][0x3b8] ;  /* 0x0000ee00ff247b82 */ /* 0x000e220000000800 */
[----:B------:R-:W-:-:S08]  /*37c0*/  DMUL R44, R38, R44 ;  /* 0x0000002c262c7228 */ /* 0x000fd00000000000 */
[----:B------:R-:W-:Y:S01]  /*37d0*/  DADD R34, R44, R32 ;  /* 0x000000002c227229 */ /* 0x000fe20000000020 */
[----:B0-----:R-:W-:-:S09]  /*37e0*/  ISETP.NE.AND P1, PT, R36, 0x1, PT ;  /* 0x000000012400780c */ /* 0x001fd20003f25270 */
[----:B------:R-:W-:Y:S02]  /*37f0*/  FSEL R32, R34, R32, !P1 ;  /* 0x0000002022207208 */ /* 0x000fe40004800000 */
[----:B------:R-:W-:Y:S01]  /*3800*/  FSEL R33, R35, R33, !P1 ;  /* 0x0000002123217208 */ /* 0x000fe20004800000 */
[----:B------:R-:W-:Y:S06]  /*3810*/  @P0 BRA `(.L_x_43) ;  /* 0xffffffec00c40947 */ /* 0x000fec000383ffff */
.L_x_27:
[----:B------:R-:W0:Y:S02]  /*3820*/  LDCU UR4, c[0x0][0x3b8] ;  /* 0x00007700ff0477ac */ /* 0x000e240008000800 */
[----:B0-----:R-:W-:-:S13]  /*3830*/  ISETP.NE.AND P0, PT, RZ, UR4, PT ;  /* 0x00000004ff007c0c */ /* 0x001fda000bf05270 */
[----:B------:R-:W0:Y:S02]  /*3840*/  @!P0 LDC.64 R34, c[0x0][0x398] ;  /* 0x0000e600ff228b82 */ /* 0x000e240000000a00 */
[----:B0-----:R-:W-:Y:S01]  /*3850*/  @!P0 DADD R44, R44, -R34 ;  /* 0x000000002c2c8229 */ /* 0x001fe20000000822 */
[----:B------:R-:W-:-:S07]  /*3860*/  @!P0 IMAD.MOV.U32 R34, RZ, RZ, RZ ;  /* 0x000000ffff228224 */ /* 0x000fce00078e00ff */
[----:B------:R-:W-:Y:S02]  /*3870*/  @!P0 DSETP.MAX.AND P1, P2, RZ, R44, PT ;  /* 0x0000002cff00822a */ /* 0x000fe40003a2f000 */
[----:B------:R-:W-:-:S05]  /*3880*/  @!P0 IMAD.MOV.U32 R35, RZ, RZ, R45 ;  /* 0x000000ffff238224 */ /* 0x000fca00078e002d */
[C---:B------:R-:W-:Y:S02]  /*3890*/  @!P0 FSEL R36, R34.reuse, R35, P1 ;  /* 0x0000002322248208 */ /* 0x040fe40000800000 */
[----:B------:R-:W-:Y:S02]  /*38a0*/  @!P0 LOP3.LUT R35, R35, 0x80000, RZ, 0xfc, !PT ;  /* 0x0008000023238812 */ /* 0x000fe400078efcff */
[----:B------:R-:W-:Y:S02]  /*38b0*/  @!P0 SEL R34, R34, R44, P1 ;  /* 0x0000002c22228207 */ /* 0x000fe40000800000 */
[----:B------:R-:W-:Y:S01]  /*38c0*/  @!P0 SEL R35, R35, R36, P2 ;  /* 0x0000002423238207 */ /* 0x000fe20001000000 */
[----:B------:R-:W-:Y:S06]  /*38d0*/  @!P0 BRA `(.L_x_44) ;  /* 0x00000000007c8947 */ /* 0x000fec0003800000 */
[----:B------:R-:W0:Y:S01]  /*38e0*/  MUFU.RCP64H R35, R19 ;  /* 0x0000001300237308 */ /* 0x000e220000001800 */
[----:B------:R-:W-:Y:S01]  /*38f0*/  MOV R34, 0x1 ;  /* 0x0000000100227802 */ /* 0x000fe20000000f00 */
[----:B------:R-:W-:Y:S01]  /*3900*/  BSSY.RECONVERGENT B1, `(.L_x_45) ;  /* 0x0000013000017945 */ /* 0x000fe20003800200 */
[----:B------:R-:W-:-:S04]  /*3910*/  FSETP.GEU.AND P1, PT, |R33|, 6.5827683646048100446e-37, PT ;  /* 0x036000002100780b */ /* 0x000fc80003f2e200 */
[----:B0-----:R-:W-:-:S08]  /*3920*/  DFMA R36, -R18, R34, 1 ;  /* 0x3ff000001224742b */ /* 0x001fd00000000122 */
[----:B------:R-:W-:-:S08]  /*3930*/  DFMA R36, R36, R36, R36 ;  /* 0x000000242424722b */ /* 0x000fd00000000024 */
[----:B------:R-:W-:-:S08]  /*3940*/  DFMA R36, R34, R36, R34 ;  /* 0x000000242224722b */ /* 0x000fd00000000022 */
[----:B------:R-:W-:-:S08]  /*3950*/  DFMA R34, -R18, R36, 1 ;  /* 0x3ff000001222742b */ /* 0x000fd00000000124 */
[----:B------:R-:W-:-:S08]  /*3960*/  DFMA R38, R36, R34, R36 ;  /* 0x000000222426722b */ /* 0x000fd00000000024 */
[----:B------:R-:W-:-:S08]  /*3970*/  DMUL R34, R38, R32 ;  /* 0x0000002026227228 */ /* 0x000fd00000000000 */
[----:B------:R-:W-:-:S08]  /*3980*/  DFMA R36, -R18, R34, R32 ;  /* 0x000000221224722b */ /* 0x000fd00000000120 */
[----:B------:R-:W-:-:S10]  /*3990*/  DFMA R34, R38, R36, R34 ;  /* 0x000000242622722b */ /* 0x000fd40000000022 */
[----:B------:R-:W-:-:S05]  /*39a0*/  FFMA R36, RZ, R19, R35 ;  /* 0x00000013ff247223 */ /* 0x000fca0000000023 */
[----:B------:R-:W-:-:S13]  /*39b0*/  FSETP.GT.AND P0, PT, |R36|, 1.469367938527859385e-39, PT ;  /* 0x001000002400780b */ /* 0x000fda0003f04200 */
[----:B------:R-:W-:Y:S05]  /*39c0*/  @P0 BRA P1, `(.L_x_46) ;  /* 0x0000000000180947 */ /* 0x000fea0000800000 */
[----:B------:R-:W-:Y:S01]  /*39d0*/  IMAD.MOV.U32 R36, RZ, RZ, R32 ;  /* 0x000000ffff247224 */ /* 0x000fe200078e0020 */
[----:B------:R-:W-:Y:S01]  /*39e0*/  MOV R34, R18 ;  /* 0x0000001200227202 */ /* 0x000fe20000000f00 */
[----:B------:R-:W-:Y:S01]  /*39f0*/  IMAD.MOV.U32 R37, RZ, RZ, R33 ;  /* 0x000000ffff257224 */ /* 0x000fe200078e0021 */
[----:B------:R-:W-:Y:S01]  /*3a00*/  MOV R44, 0x3a30 ;  /* 0x00003a30002c7802 */ /* 0x000fe20000000f00 */
[----:B------:R-:W-:-:S07]  /*3a10*/  IMAD.MOV.U32 R35, RZ, RZ, R19 ;  /* 0x000000ffff237224 */ /* 0x000fce00078e0013 */
[----:B------:R-:W-:Y:S05]  /*3a20*/  CALL.REL.NOINC `($__internal_0_$__cuda_sm20_div_rn_f64_full) ;  /* 0x0000000000687944 */ /* 0x000fea0003c00000 */
.L_x_46:
[----:B------:R-:W-:Y:S05]  /*3a30*/  BSYNC.RECONVERGENT B1 ;  /* 0x0000000000017941 */ /* 0x000fea0003800200 */
.L_x_45:
[----:B------:R-:W0:Y:S01]  /*3a40*/  LDCU.64 UR4, c[0x0][0x398] ;  /* 0x00007300ff0477ac */ /* 0x000e220008000a00 */
[----:B------:R-:W-:Y:S01]  /*3a50*/  IMAD.MOV.U32 R32, RZ, RZ, RZ ;  /* 0x000000ffff207224 */ /* 0x000fe200078e00ff */
[----:B0-----:R-:W-:-:S08]  /*3a60*/  DADD R34, R34, -UR4 ;  /* 0x8000000422227e29 */ /* 0x001fd00008000000 */
[----:B------:R-:W-:Y:S02]  /*3a70*/  DSETP.MAX.AND P0, P1, RZ, R34, PT ;  /* 0x00000022ff00722a */ /* 0x000fe4000390f000 */
[----:B------:R-:W-:-:S04]  /*3a80*/  MOV R33, R35 ;  /* 0x0000002300217202 */ /* 0x000fc80000000f00 */
[C---:B------:R-:W-:Y:S02]  /*3a90*/  FSEL R37, R32.reuse, R33, P0 ;  /* 0x0000002120257208 */ /* 0x040fe40000000000 */
[----:B------:R-:W-:-:S06]  /*3aa0*/  SEL R34, R32, R34, P0 ;  /* 0x0000002220227207 */ /* 0x000fcc0000000000 */
[----:B------:R-:W-:-:S05]  /*3ab0*/  @P1 LOP3.LUT R37, R33, 0x80000, RZ, 0xfc, !PT ;  /* 0x0008000021251812 */ /* 0x000fca00078efcff */
[----:B------:R-:W-:-:S07]  /*3ac0*/  IMAD.MOV.U32 R35, RZ, RZ, R37 ;  /* 0x000000ffff237224 */ /* 0x000fce00078e0025 */
.L_x_44:
[----:B------:R-:W0:Y:S01]  /*3ad0*/  LDCU.64 UR4, c[0x0][0x380] ;  /* 0x00007000ff0477ac */ /* 0x000e220008000a00 */
[----:B------:R-:W-:Y:S01]  /*3ae0*/  IADD3 R0, P0, PT, R0, R30, RZ ;  /* 0x0000001e00007210 */ /* 0x000fe20007f1e0ff */
[----:B------:R-:W-:Y:S01]  /*3af0*/  DMUL R34, R34, R24 ;  /* 0x0000001822227228 */ /* 0x000fe20000000000 */
[----:B------:R-:W-:Y:S02]  /*3b00*/  IMAD.MOV.U32 R77, RZ, RZ, R83 ;  /* 0x000000ffff4d7224 */ /* 0x000fe400078e0053 */
[----:B------:R-:W-:-:S05]  /*3b10*/  IADD3.X R3, PT, PT, R3, R84, RZ, P0, !PT ;  /* 0x0000005403037210 */ /* 0x000fca00007fe4ff */
[C---:B------:R-:W-:Y:S02]  /*3b20*/  DADD R26, R34.reuse, R26 ;  /* 0x00000000221a7229 */ /* 0x040fe4000000001a */
[----:B------:R-:W-:Y:S01]  /*3b30*/  DFMA R28, R34, R34, R28 ;  /* 0x00000022221c722b */ /* 0x000fe2000000001c */
[----:B0-----:R-:W-:-:S04]  /*3b40*/  ISETP.GE.U32.AND P0, PT, R0, UR4, PT ;  /* 0x0000000400007c0c */ /* 0x001fc8000bf06070 */
[----:B------:R-:W-:-:S13]  /*3b50*/  ISETP.GE.AND.EX P0, PT, R3, UR5, PT, P0 ;  /* 0x0000000503007c0c */ /* 0x000fda000bf06300 */
[----:B------:R-:W-:Y:S05]  /*3b60*/  @!P0 BRA `(.L_x_47) ;  /* 0xffffffd000ac8947 */ /* 0x000fea000383ffff */
.L_x_5:
[----:B------:R-:W-:Y:S05]  /*3b70*/  BSYNC.RECONVERGENT B0 ;  /* 0x0000000000007941 */ /* 0x000fea0003800200 */
.L_x_4:
[----:B------:R-:W0:Y:S08]  /*3b80*/  LDC.64 R2, c[0x0][0x3c8] ;  /* 0x0000f200ff027b82 */ /* 0x000e300000000a00 */
[----:B------:R-:W1:Y:S01]  /*3b90*/  LDC.64 R4, c[0x0][0x3d0] ;  /* 0x0000f400ff047b82 */ /* 0x000e620000000a00 */
[----:B0-----:R-:W-:Y:S04]  /*3ba0*/  REDG.E.ADD.F64.RN.STRONG.GPU desc[UR6][R2.64], R26 ;  /* 0x0000001a020079a6 */ /* 0x001fe8000c12ff06 */
[----:B-1----:R-:W-:Y:S01]  /*3bb0*/  REDG.E.ADD.F64.RN.STRONG.GPU desc[UR6][R4.64], R28 ;  /* 0x0000001c040079a6 */ /* 0x002fe2000c12ff06 */
[----:B------:R-:W-:Y:S05]  /*3bc0*/  EXIT ;  /* 0x000000000000794d */ /* 0x000fea0003800000 */
        .weak           $__internal_0_$__cuda_sm20_div_rn_f64_full
        .type           $__internal_0_$__cuda_sm20_div_rn_f64_full,@function
        .size           $__internal_0_$__cuda_sm20_div_rn_f64_full,($__internal_1_$__cuda_sm20_dsqrt_rn_f64_mediumpath_v1 - $__internal_0_$__cuda_sm20_div_rn_f64_full)
$__internal_0_$__cuda_sm20_div_rn_f64_full:
[C---:B------:R-:W-:Y:S01]  /*3bd0*/  FSETP.GEU.AND P0, PT, |R35|.reuse, 1.469367938527859385e-39, PT ;  /* 0x001000002300780b */ /* 0x040fe20003f0e200 */
[----:B------:R-:W-:Y:S01]  /*3be0*/  IMAD.MOV.U32 R38, RZ, RZ, 0x1 ;  /* 0x00000001ff267424 */ /* 0x000fe200078e00ff */
[----:B------:R-:W-:Y:S01]  /*3bf0*/  LOP3.LUT R32, R35, 0x800fffff, RZ, 0xc0, !PT ;  /* 0x800fffff23207812 */ /* 0x000fe200078ec0ff */
[----:B------:R-:W-:Y:S01]  /*3c00*/  BSSY.RECONVERGENT B2, `(.L_x_48) ;  /* 0x0000054000027945 */ /* 0x000fe20003800200 */
[C---:B------:R-:W-:Y:S02]  /*3c10*/  FSETP.GEU.AND P2, PT, |R37|.reuse, 1.469367938527859385e-39, PT ;  /* 0x001000002500780b */ /* 0x040fe40003f4e200 */
[----:B------:R-:W-:Y:S02]  /*3c20*/  LOP3.LUT R33, R32, 0x3ff00000, RZ, 0xfc, !PT ;  /* 0x3ff0000020217812 */ /* 0x000fe400078efcff */
[----:B------:R-:W-:Y:S02]  /*3c30*/  MOV R32, R34 ;  /* 0x0000002200207202 */ /* 0x000fe40000000f00 */
[----:B------:R-:W-:-:S02]  /*3c40*/  LOP3.LUT R50, R37, 0x7ff00000, RZ, 0xc0, !PT ;  /* 0x7ff0000025327812 */ /* 0x000fc400078ec0ff */
[----:B------:R-:W-:Y:S01]  /*3c50*/  MOV R49, 0x1ca00000 ;  /* 0x1ca0000000317802 */ /* 0x000fe20000000f00 */
[----:B------:R-:W-:Y:S01]  /*3c60*/  @!P0 DMUL R32, R34, 8.98846567431157953865e+307 ;  /* 0x7fe0000022208828 */ /* 0x000fe20000000000 */
[C---:B------:R-:W-:Y:S01]  /*3c70*/  LOP3.LUT R45, R35.reuse, 0x7ff00000, RZ, 0xc0, !PT ;  /* 0x7ff00000232d7812 */ /* 0x040fe200078ec0ff */
[----:B------:R-:W-:Y:S02]  /*3c80*/  IMAD.MOV.U32 R48, RZ, RZ, R50 ;  /* 0x000000ffff307224 */ /* 0x000fe400078e0032 */
[----:B------:R-:W-:Y:S02]  /*3c90*/  @!P2 LOP3.LUT R42, R35, 0x7ff00000, RZ, 0xc0, !PT ;  /* 0x7ff00000232aa812 */ /* 0x000fe400078ec0ff */
[----:B------:R-:W0:Y:S01]  /*3ca0*/  MUFU.RCP64H R39, R33 ;  /* 0x0000002100277308 */ /* 0x000e220000001800 */
[C---:B------:R-:W-:Y:S02]  /*3cb0*/  ISETP.GE.U32.AND P1, PT, R50.reuse, R45, PT ;  /* 0x0000002d3200720c */ /* 0x040fe40003f26070 */
[----:B------:R-:W-:-:S02]  /*3cc0*/  @!P2 ISETP.GE.U32.AND P3, PT, R50, R42, PT ;  /* 0x0000002a3200a20c */ /* 0x000fc40003f66070 */
[----:B------:R-:W-:Y:S02]  /*3cd0*/  @!P0 LOP3.LUT R45, R33, 0x7ff00000, RZ, 0xc0, !PT ;  /* 0x7ff00000212d8812 */ /* 0x000fe400078ec0ff */
[----:B------:R-:W-:-:S03]  /*3ce0*/  @!P2 SEL R43, R49, 0x63400000, !P3 ;  /* 0x63400000312ba807 */ /* 0x000fc60005800000 */
[----:B------:R-:W-:Y:S01]  /*3cf0*/  VIADD R52, R45, 0xffffffff ;  /* 0xffffffff2d347836 */ /* 0x000fe20000000000 */
[----:B------:R-:W-:-:S04]  /*3d00*/  @!P2 LOP3.LUT R46, R43, 0x80000000, R37, 0xf8, !PT ;  /* 0x800000002b2ea812 */ /* 0x000fc800078ef825 */
[----:B------:R-:W-:Y:S01]  /*3d10*/  @!P2 LOP3.LUT R47, R46, 0x100000, RZ, 0xfc, !PT ;  /* 0x001000002e2fa812 */ /* 0x000fe200078efcff */
[----:B0-----:R-:W-:Y:S01]  /*3d20*/  DFMA R40, R38, -R32, 1 ;  /* 0x3ff000002628742b */ /* 0x001fe20000000820 */
[----:B------:R-:W-:-:S07]  /*3d30*/  @!P2 MOV R46, RZ ;  /* 0x000000ff002ea202 */ /* 0x000fce0000000f00 */
[----:B------:R-:W-:-:S08]  /*3d40*/  DFMA R40, R40, R40, R40 ;  /* 0x000000282828722b */ /* 0x000fd00000000028 */
[----:B------:R-:W-:Y:S01]  /*3d50*/  DFMA R40, R38, R40, R38 ;  /* 0x000000282628722b */ /* 0x000fe20000000026 */
[----:B------:R-:W-:Y:S01]  /*3d60*/  SEL R39, R49, 0x63400000, !P1 ;  /* 0x6340000031277807 */ /* 0x000fe20004800000 */
[----:B------:R-:W-:-:S03]  /*3d70*/  IMAD.MOV.U32 R38, RZ, RZ, R36 ;  /* 0x000000ffff267224 */ /* 0x000fc600078e0024 */
[----:B------:R-:W-:-:S03]  /*3d80*/  LOP3.LUT R39, R39, 0x800fffff, R37, 0xf8, !PT ;  /* 0x800fffff27277812 */ /* 0x000fc600078ef825 */
[----:B------:R-:W-:-:S03]  /*3d90*/  DFMA R42, R40, -R32, 1 ;  /* 0x3ff00000282a742b */ /* 0x000fc60000000820 */
[----:B------:R-:W-:-:S05]  /*3da0*/  @!P2 DFMA R38, R38, 2, -R46 ;  /* 0x400000002626a82b */ /* 0x000fca000000082e */
[----:B------:R-:W-:-:S05]  /*3db0*/  DFMA R40, R40, R42, R40 ;  /* 0x0000002a2828722b */ /* 0x000fca0000000028 */
[----:B------:R-:W-:-:S03]  /*3dc0*/  @!P2 LOP3.LUT R48, R39, 0x7ff00000, RZ, 0xc0, !PT ;  /* 0x7ff000002730a812 */ /* 0x000fc600078ec0ff */
[----:B------:R-:W-:Y:S01]  /*3dd0*/  DMUL R42, R40, R38 ;  /* 0x00000026282a7228 */ /* 0x000fe20000000000 */
[----:B------:R-:W-:-:S04]  /*3de0*/  IADD3 R51, PT, PT, R48, -0x1, RZ ;  /* 0xffffffff30337810 */ /* 0x000fc80007ffe0ff */
[----:B------:R-:W-:-:S03]  /*3df0*/  ISETP.GT.U32.AND P0, PT, R51, 0x7feffffe, PT ;  /* 0x7feffffe3300780c */ /* 0x000fc60003f04070 */
[----:B------:R-:W-:Y:S01]  /*3e00*/  DFMA R46, R42, -R32, R38 ;  /* 0x800000202a2e722b */ /* 0x000fe20000000026 */
[----:B------:R-:W-:-:S07]  /*3e10*/  ISETP.GT.U32.OR P0, PT, R52, 0x7feffffe, P0 ;  /* 0x7feffffe3400780c */ /* 0x000fce0000704470 */
[----:B------:R-:W-:-:S06]  /*3e20*/  DFMA R42, R40, R46, R42 ;  /* 0x0000002e282a722b */ /* 0x000fcc000000002a */
[----:B------:R-:W-:Y:S05]  /*3e30*/  @P0 BRA `(.L_x_49) ;  /* 0x00000000006c0947 */ /* 0x000fea0003800000 */
[----:B------:R-:W-:-:S04]  /*3e40*/  LOP3.LUT R37, R35, 0x7ff00000, RZ, 0xc0, !PT ;  /* 0x7ff0000023257812 */ /* 0x000fc800078ec0ff */
[CC--:B------:R-:W-:Y:S02]  /*3e50*/  VIADDMNMX R36, R50.reuse, -R37.reuse, 0xb9600000, !PT ;  /* 0xb960000032247446 */ /* 0x0c0fe40007800925 */
[----:B------:R-:W-:Y:S02]  /*3e60*/  ISETP.GE.U32.AND P0, PT, R50, R37, PT ;  /* 0x000000253200720c */ /* 0x000fe40003f06070 */
[----:B------:R-:W-:Y:S02]  /*3e70*/  VIMNMX R36, PT, PT, R36, 0x46a00000, PT ;  /* 0x46a0000024247848 */ /* 0x000fe40003fe0100 */
[----:B------:R-:W-:-:S04]  /*3e80*/  SEL R45, R49, 0x63400000, !P0 ;  /* 0x63400000312d7807 */ /* 0x000fc80004000000 */
[----:B------:R-:W-:Y:S02]  /*3e90*/  IADD3 R45, PT, PT, -R45, R36, RZ ;  /* 0x000000242d2d7210 */ /* 0x000fe40007ffe1ff */
[----:B------:R-:W-:-:S03]  /*3ea0*/  MOV R36, RZ ;  /* 0x000000ff00247202 */ /* 0x000fc60000000f00 */
[----:B------:R-:W-:-:S06]  /*3eb0*/  VIADD R37, R45, 0x7fe00000 ;  /* 0x7fe000002d257836 */ /* 0x000fcc0000000000 */
[----:B------:R-:W-:-:S10]  /*3ec0*/  DMUL R40, R42, R36 ;  /* 0x000000242a287228 */ /* 0x000fd40000000000 */
[----:B------:R-:W-:-:S13]  /*3ed0*/  FSETP.GTU.AND P0, PT, |R41|, 1.469367938527859385e-39, PT ;  /* 0x001000002900780b */ /* 0x000fda0003f0c200 */
[----:B------:R-:W-:Y:S05]  /*3ee0*/  @P0 BRA `(.L_x_50) ;  /* 0x0000000000940947 */ /* 0x000fea0003800000 */
[----:B------:R-:W-:Y:S01]  /*3ef0*/  DFMA R32, R42, -R32, R38 ;  /* 0x800000202a20722b */ /* 0x000fe20000000026 */
[----:B------:R-:W-:-:S09]  /*3f00*/  IMAD.MOV.U32 R36, RZ, RZ, RZ ;  /* 0x000000ffff247224 */ /* 0x000fd200078e00ff */
[C---:B------:R-:W-:Y:S02]  /*3f10*/  FSETP.NEU.AND P0, PT, R33.reuse, RZ, PT ;  /* 0x000000ff2100720b */ /* 0x040fe40003f0d000 */
[----:B------:R-:W-:-:S04]  /*3f20*/  LOP3.LUT R35, R33, 0x80000000, R35, 0x48, !PT ;  /* 0x8000000021237812 */ /* 0x000fc800078e4823 */
[----:B------:R-:W-:-:S07]  /*3f30*/  LOP3.LUT R37, R35, R37, RZ, 0xfc, !PT ;  /* 0x0000002523257212 */ /* 0x000fce00078efcff */
[----:B------:R-:W-:Y:S05]  /*3f40*/  @!P0 BRA `(.L_x_50) ;  /* 0x00000000007c8947 */ /* 0x000fea0003800000 */
[----:B------:R-:W-:Y:S01]  /*3f50*/  IADD3 R33, PT, PT, -R45, RZ, RZ ;  /* 0x000000ff2d217210 */ /* 0x000fe20007ffe1ff */
[----:B------:R-:W-:Y:S01]  /*3f60*/  IMAD.MOV.U32 R32, RZ, RZ, RZ ;  /* 0x000000ffff207224 */ /* 0x000fe200078e00ff */
[----:B------:R-:W-:-:S05]  /*3f70*/  DMUL.RP R36, R42, R36 ;  /* 0x000000242a247228 */ /* 0x000fca0000008000 */
[----:B------:R-:W-:-:S05]  /*3f80*/  DFMA R32, R40, -R32, R42 ;  /* 0x800000202820722b */ /* 0x000fca000000002a */
[----:B------:R-:W-:Y:S02]  /*3f90*/  LOP3.LUT R35, R37, R35, RZ, 0x3c, !PT ;  /* 0x0000002325237212 */ /* 0x000fe400078e3cff */
[----:B------:R-:W-:-:S04]  /*3fa0*/  IADD3 R32, PT, PT, -R45, -0x43300000, RZ ;  /* 0xbcd000002d207810 */ /* 0x000fc80007ffe1ff */
[----:B------:R-:W-:-:S04]  /*3fb0*/  FSETP.NEU.AND P0, PT, |R33|, R32, PT ;  /* 0x000000202100720b */ /* 0x000fc80003f0d200 */
[----:B------:R-:W-:Y:S02]  /*3fc0*/  FSEL R40, R36, R40, !P0 ;  /* 0x0000002824287208 */ /* 0x000fe40004000000 */
[----:B------:R-:W-:Y:S01]  /*3fd0*/  FSEL R41, R35, R41, !P0 ;  /* 0x0000002923297208 */ /* 0x000fe20004000000 */
[----:B------:R-:W-:Y:S06]  /*3fe0*/  BRA `(.L_x_50) ;  /* 0x0000000000547947 */ /* 0x000fec0003800000 */
.L_x_49:
[----:B------:R-:W-:-:S14]  /*3ff0*/  DSETP.NAN.AND P0, PT, R36, R36, PT ;  /* 0x000000242400722a */ /* 0x000fdc0003f08000 */
[----:B------:R-:W-:Y:S05]  /*4000*/  @P0 BRA `(.L_x_51) ;  /* 0x0000000000440947 */ /* 0x000fea0003800000 */
[----:B------:R-:W-:-:S14]  /*4010*/  DSETP.NAN.AND P0, PT, R34, R34, PT ;  /* 0x000000222200722a */ /* 0x000fdc0003f08000 */
[----:B------:R-:W-:Y:S05]  /*4020*/  @P0 BRA `(.L_x_52) ;  /* 0x0000000000300947 */ /* 0x000fea0003800000 */
[----:B------:R-:W-:Y:S01]  /*4030*/  ISETP.NE.AND P0, PT, R48, R45, PT ;  /* 0x0000002d3000720c */ /* 0x000fe20003f05270 */
[----:B------:R-:W-:Y:S01]  /*4040*/  IMAD.MOV.U32 R41, RZ, RZ, -0x80000 ;  /* 0xfff80000ff297424 */ /* 0x000fe200078e00ff */
[----:B------:R-:W-:-:S11]  /*4050*/  MOV R40, 0x0 ;  /* 0x0000000000287802 */ /* 0x000fd60000000f00 */
[----:B------:R-:W-:Y:S05]  /*4060*/  @!P0 BRA `(.L_x_50) ;  /* 0x0000000000348947 */ /* 0x000fea0003800000 */
[----:B------:R-:W-:Y:S02]  /*4070*/  ISETP.NE.AND P0, PT, R48, 0x7ff00000, PT ;  /* 0x7ff000003000780c */ /* 0x000fe40003f05270 */
[----:B------:R-:W-:Y:S02]  /*4080*/  LOP3.LUT R41, R37, 0x80000000, R35, 0x48, !PT ;  /* 0x8000000025297812 */ /* 0x000fe400078e4823 */
[----:B------:R-:W-:-:S13]  /*4090*/  ISETP.EQ.OR P0, PT, R45, RZ, !P0 ;  /* 0x000000ff2d00720c */ /* 0x000fda0004702670 */
[----:B------:R-:W-:Y:S02]  /*40a0*/  @P0 LOP3.LUT R32, R41, 0x7ff00000, RZ, 0xfc, !PT ;  /* 0x7ff0000029200812 */ /* 0x000fe400078efcff */
[----:B------:R-:W-:Y:S01]  /*40b0*/  @!P0 MOV R40, RZ ;  /* 0x000000ff00288202 */ /* 0x000fe20000000f00 */
[----:B------:R-:W-:Y:S01]  /*40c0*/  @P0 IMAD.MOV.U32 R40, RZ, RZ, RZ ;  /* 0x000000ffff280224 */ /* 0x000fe200078e00ff */
[----:B------:R-:W-:Y:S01]  /*40d0*/  @P0 MOV R41, R32 ;  /* 0x0000002000290202 */ /* 0x000fe20000000f00 */
[----:B------:R-:W-:Y:S06]  /*40e0*/  BRA `(.L_x_50) ;  /* 0x0000000000147947 */ /* 0x000fec0003800000 */
.L_x_52:
[----:B------:R-:W-:Y:S01]  /*40f0*/  LOP3.LUT R41, R35, 0x80000, RZ, 0xfc, !PT ;  /* 0x0008000023297812 */ /* 0x000fe200078efcff */
[----:B------:R-:W-:Y:S01]  /*4100*/  IMAD.MOV.U32 R40, RZ, RZ, R34 ;  /* 0x000000ffff287224 */ /* 0x000fe200078e0022 */
[----:B------:R-:W-:Y:S06]  /*4110*/  BRA `(.L_x_50) ;  /* 0x0000000000087947 */ /* 0x000fec0003800000 */
.L_x_51:
[----:B------:R-:W-:Y:S02]  /*4120*/  LOP3.LUT R41, R37, 0x80000, RZ, 0xfc, !PT ;  /* 0x0008000025297812 */ /* 0x000fe400078efcff */
[----:B------:R-:W-:-:S07]  /*4130*/  MOV R40, R36 ;  /* 0x0000002400287202 */ /* 0x000fce0000000f00 */
.L_x_50:
[----:B------:R-:W-:Y:S05]  /*4140*/  BSYNC.RECONVERGENT B2 ;  /* 0x0000000000027941 */ /* 0x000fea0003800200 */
.L_x_48:
[----:B------:R-:W-:Y:S01]  /*4150*/  IMAD.MOV.U32 R45, RZ, RZ, 0x0 ;  /* 0x00000000ff2d7424 */ /* 0x000fe200078e00ff */
[----:B------:R-:W-:Y:S01]  /*4160*/  MOV R35, R41 ;  /* 0x0000002900237202 */ /* 0x000fe20000000f00 */
[----:B------:R-:W-:Y:S02]  /*4170*/  IMAD.MOV.U32 R34, RZ, RZ, R40 ;  /* 0x000000ffff227224 */ /* 0x000fe400078e0028 */
[----:B------:R-:W-:Y:S05]  /*4180*/  RET.REL.NODEC R44 `(_Z9mc_kernellidddddimPdS_) ;  /* 0xffffffbc2c9c7950 */ /* 0x000fea0003c3ffff */
        .weak           $__internal_1_$__cuda_sm20_dsqrt_rn_f64_mediumpath_v1
        .type           $__internal_1_$__cuda_sm20_dsqrt_rn_f64_mediumpath_v1,@function
        .size           $__internal_1_$__cuda_sm20_dsqrt_rn_f64_mediumpath_v1,($__internal_2_$__cuda_sm20_sqrt_rn_f32_slowpath - $__internal_1_$__cuda_sm20_dsqrt_rn_f64_mediumpath_v1)
$__internal_1_$__cuda_sm20_dsqrt_rn_f64_mediumpath_v1:
[----:B------:R-:W-:Y:S01]  /*4190*/  ISETP.GE.U32.AND P0, PT, R8, -0x3400000, PT ;  /* 0xfcc000000800780c */ /* 0x000fe20003f06070 */
[----:B------:R-:W-:Y:S01]  /*41a0*/  BSSY.RECONVERGENT B1, `(.L_x_53) ;  /* 0x0000026000017945 */ /* 0x000fe20003800200 */
[----:B------:R-:W-:Y:S01]  /*41b0*/  MOV R10, R16 ;  /* 0x00000010000a7202 */ /* 0x000fe20000000f00 */
[----:B------:R-:W-:Y:S01]  /*41c0*/  IMAD.MOV.U32 R4, RZ, RZ, R12 ;  /* 0x000000ffff047224 */ /* 0x000fe200078e000c */
[----:B------:R-:W-:-:S09]  /*41d0*/  MOV R5, R13 ;  /* 0x0000000d00057202 */ /* 0x000fd20000000f00 */
[----:B------:R-:W-:Y:S05]  /*41e0*/  @!P0 BRA `(.L_x_54) ;  /* 0x0000000000208947 */ /* 0x000fea0003800000 */
[----:B------:R-:W-:-:S10]  /*41f0*/  DFMA.RM R4, R4, R10, R24 ;  /* 0x0000000a0404722b */ /* 0x000fd40000004018 */
[----:B------:R-:W-:-:S05]  /*4200*/  IADD3 R8, P0, PT, R4, 0x1, RZ ;  /* 0x0000000104087810 */ /* 0x000fca0007f1e0ff */
[----:B------:R-:W-:-:S06]  /*4210*/  IMAD.X R9, RZ, RZ, R5, P0 ;  /* 0x000000ffff097224 */ /* 0x000fcc00000e0605 */
[----:B------:R-:W-:-:S08]  /*4220*/  DFMA.RP R6, -R4, R8, R6 ;  /* 0x000000080406722b */ /* 0x000fd00000008106 */
[----:B------:R-:W-:-:S06]  /*4230*/  DSETP.GT.AND P0, PT, R6, RZ, PT ;  /* 0x000000ff0600722a */ /* 0x000fcc0003f04000 */
[----:B------:R-:W-:Y:S02]  /*4240*/  FSEL R4, R8, R4, P0 ;  /* 0x0000000408047208 */ /* 0x000fe40000000000 */
[----:B------:R-:W-:Y:S01]  /*4250*/  FSEL R5, R9, R5, P0 ;  /* 0x0000000509057208 */ /* 0x000fe20000000000 */
[----:B------:R-:W-:Y:S06]  /*4260*/  BRA `(.L_x_55) ;  /* 0x0000000000647947 */ /* 0x000fec0003800000 */
.L_x_54:
[----:B------:R-:W-:-:S14]  /*4270*/  DSETP.NE.AND P0, PT, R6, RZ, PT ;  /* 0x000000ff0600722a */ /* 0x000fdc0003f05000 */
[----:B------:R-:W-:Y:S05]  /*4280*/  @!P0 BRA `(.L_x_56) ;  /* 0x0000000000588947 */ /* 0x000fea0003800000 */
[----:B------:R-:W-:-:S13]  /*4290*/  ISETP.GE.AND P0, PT, R7, RZ, PT ;  /* 0x000000ff0700720c */ /* 0x000fda0003f06270 */
[----:B------:R-:W-:Y:S01]  /*42a0*/  @!P0 MOV R4, 0x0 ;  /* 0x0000000000048802 */ /* 0x000fe20000000f00 */
[----:B------:R-:W-:Y:S01]  /*42b0*/  @!P0 IMAD.MOV.U32 R5, RZ, RZ, -0x80000 ;  /* 0xfff80000ff058424 */ /* 0x000fe200078e00ff */
[----:B------:R-:W-:Y:S06]  /*42c0*/  @!P0 BRA `(.L_x_55) ;  /* 0x00000000004c8947 */ /* 0x000fec0003800000 */
[----:B------:R-:W-:-:S13]  /*42d0*/  ISETP.GT.AND P0, PT, R7, 0x7fefffff, PT ;  /* 0x7fefffff0700780c */ /* 0x000fda0003f04270 */
[----:B------:R-:W-:Y:S05]  /*42e0*/  @P0 BRA `(.L_x_56) ;  /* 0x0000000000400947 */ /* 0x000fea0003800000 */
[----:B------:R-:W-:Y:S01]  /*42f0*/  DMUL R4, R6, 8.11296384146066816958e+31 ;  /* 0x4690000006047828 */ /* 0x000fe20000000000 */
[----:B------:R-:W-:Y:S01]  /*4300*/  IMAD.MOV.U32 R10, RZ, RZ, 0x0 ;  /* 0x00000000ff0a7424 */ /* 0x000fe200078e00ff */
[----:B------:R-:W-:Y:S02]  /*4310*/  MOV R6, RZ ;  /* 0x000000ff00067202 */ /* 0x000fe40000000f00 */
[----:B------:R-:W-:Y:S02]  /*4320*/  MOV R11, 0x3fd80000 ;  /* 0x3fd80000000b7802 */ /* 0x000fe40000000f00 */
[----:B------:R-:W0:Y:S02]  /*4330*/  MUFU.RSQ64H R7, R5 ;  /* 0x0000000500077308 */ /* 0x000e240000001c00 */
[----:B0-----:R-:W-:-:S08]  /*4340*/  DMUL R8, R6, R6 ;  /* 0x0000000606087228 */ /* 0x001fd00000000000 */
[----:B------:R-:W-:-:S08]  /*4350*/  DFMA R8, R4, -R8, 1 ;  /* 0x3ff000000408742b */ /* 0x000fd00000000808 */
[----:B------:R-:W-:Y:S02]  /*4360*/  DFMA R10, R8, R10, 0.5 ;  /* 0x3fe00000080a742b */ /* 0x000fe4000000000a */
[----:B------:R-:W-:-:S08]  /*4370*/  DMUL R8, R6, R8 ;  /* 0x0000000806087228 */ /* 0x000fd00000000000 */
[----:B------:R-:W-:-:S08]  /*4380*/  DFMA R8, R10, R8, R6 ;  /* 0x000000080a08722b */ /* 0x000fd00000000006 */
[----:B------:R-:W-:Y:S02]  /*4390*/  DMUL R6, R4, R8 ;  /* 0x0000000804067228 */ /* 0x000fe40000000000 */
[----:B------:R-:W-:-:S06]  /*43a0*/  VIADD R9, R9, 0xfff00000 ;  /* 0xfff0000009097836 */ /* 0x000fcc0000000000 */
[----:B------:R-:W-:-:S08]  /*43b0*/  DFMA R10, R6, -R6, R4 ;  /* 0x80000006060a722b */ /* 0x000fd00000000004 */
[----:B------:R-:W-:-:S10]  /*43c0*/  DFMA R4, R8, R10, R6 ;  /* 0x0000000a0804722b */ /* 0x000fd40000000006 */
[----:B------:R-:W-:Y:S01]  /*43d0*/  IADD3 R5, PT, PT, R5, -0x3500000, RZ ;  /* 0xfcb0000005057810 */ /* 0x000fe20007ffe0ff */
[----:B------:R-:W-:Y:S06]  /*43e0*/  BRA `(.L_x_55) ;  /* 0x0000000000047947 */ /* 0x000fec0003800000 */
.L_x_56:
[----:B------:R-:W-:-:S11]  /*43f0*/  DADD R4, R6, R6 ;  /* 0x0000000006047229 */ /* 0x000fd60000000006 */
.L_x_55:
[----:B------:R-:W-:Y:S05]  /*4400*/  BSYNC.RECONVERGENT B1 ;  /* 0x0000000000017941 */ /* 0x000fea0003800200 */
.L_x_53:
[----:B------:R-:W-:Y:S01]  /*4410*/  MOV R23, R5 ;  /* 0x0000000500177202 */ /* 0x000fe20000000f00 */
[----:B------:R-:W-:Y:S02]  /*4420*/  HFMA2 R5, -RZ, RZ, 0, 0 ;  /* 0x00000000ff057431 */ /* 0x000fe400000001ff */
[----:B------:R-:W-:Y:S02]  /*4430*/  IMAD.MOV.U32 R22, RZ, RZ, R4 ;  /* 0x000000ffff167224 */ /* 0x000fe400078e0004 */
[----:B------:R-:W-:-:S04]  /*4440*/  IMAD.MOV.U32 R4, RZ, RZ, R2 ;  /* 0x000000ffff047224 */ /* 0x000fc800078e0002 */
[----:B------:R-:W-:Y:S05]  /*4450*/  RET.REL.NODEC R4 `(_Z9mc_kernellidddddimPdS_) ;  /* 0xffffffb804e87950 */ /* 0x000fea0003c3ffff */
        .weak           $__internal_2_$__cuda_sm20_sqrt_rn_f32_slowpath
        .type           $__internal_2_$__cuda_sm20_sqrt_rn_f32_slowpath,@function
        .size           $__internal_2_$__cuda_sm20_sqrt_rn_f32_slowpath,(.L_x_61 - $__internal_2_$__cuda_sm20_sqrt_rn_f32_slowpath)
$__internal_2_$__cuda_sm20_sqrt_rn_f32_slowpath:
[----:B------:R-:W-:-:S13]  /*4460*/  LOP3.LUT P1, RZ, R34, 0x7fffffff, RZ, 0xc0, !PT ;  /* 0x7fffffff22ff7812 */ /* 0x000fda000782c0ff */
[----:B------:R-:W-:Y:S01]  /*4470*/  @!P1 IMAD.MOV.U32 R36, RZ, RZ, R34 ;  /* 0x000000ffff249224 */ /* 0x000fe200078e0022 */
[----:B------:R-:W-:Y:S06]  /*4480*/  @!P1 BRA `(.L_x_57) ;  /* 0x0000000000409947 */ /* 0x000fec0003800000 */
[----:B------:R-:W-:-:S13]  /*4490*/  FSETP.GEU.FTZ.AND P1, PT, R34, RZ, PT ;  /* 0x000000ff2200720b */ /* 0x000fda0003f3e000 */
[----:B------:R-:W-:Y:S01]  /*44a0*/  @!P1 MOV R36, 0x7fffffff ;  /* 0x7fffffff00249802 */ /* 0x000fe20000000f00 */
[----:B------:R-:W-:Y:S06]  /*44b0*/  @!P1 BRA `(.L_x_57) ;  /* 0x0000000000349947 */ /* 0x000fec0003800000 */
[----:B------:R-:W-:-:S13]  /*44c0*/  FSETP.GTU.FTZ.AND P1, PT, |R34|, +INF , PT ;  /* 0x7f8000002200780b */ /* 0x000fda0003f3c200 */
[----:B------:R-:W-:Y:S01]  /*44d0*/  @P1 FADD.FTZ R36, R34, 1 ;  /* 0x3f80000022241421 */ /* 0x000fe20000010000 */
[----:B------:R-:W-:Y:S06]  /*44e0*/  @P1 BRA `(.L_x_57) ;  /* 0x0000000000281947 */ /* 0x000fec0003800000 */
[----:B------:R-:W-:-:S13]  /*44f0*/  FSETP.NEU.FTZ.AND P1, PT, |R34|, +INF , PT ;  /* 0x7f8000002200780b */ /* 0x000fda0003f3d200 */
[----:B------:R-:W-:-:S04]  /*4500*/  @P1 FFMA R37, R34, 1.84467440737095516160e+19, RZ ;  /* 0x5f80000022251823 */ /* 0x000fc800000000ff */
[----:B------:R-:W0:Y:S02]  /*4510*/  @P1 MUFU.RSQ R36, R37 ;  /* 0x0000002500241308 */ /* 0x000e240000001400 */
[----:B0-----:R-:W-:Y:S01]  /*4520*/  @P1 FMUL.FTZ R42, R37, R36 ;  /* 0x00000024252a1220 */ /* 0x001fe20000410000 */
[----:B------:R-:W-:Y:S01]  /*4530*/  @P1 FMUL.FTZ R41, R36, 0.5 ;  /* 0x3f00000024291820 */ /* 0x000fe20000410000 */
[----:B------:R-:W-:Y:S02]  /*4540*/  @!P1 IMAD.MOV.U32 R36, RZ, RZ, R34 ;  /* 0x000000ffff249224 */ /* 0x000fe400078e0022 */
[----:B------:R-:W-:-:S04]  /*4550*/  @P1 FADD.FTZ R39, -R42, -RZ ;  /* 0x800000ff2a271221 */ /* 0x000fc80000010100 */
[----:B------:R-:W-:-:S04]  /*4560*/  @P1 FFMA R39, R42, R39, R37 ;  /* 0x000000272a271223 */ /* 0x000fc80000000025 */
[----:B------:R-:W-:-:S04]  /*4570*/  @P1 FFMA R39, R39, R41, R42 ;  /* 0x0000002927271223 */ /* 0x000fc8000000002a */
[----:B------:R-:W-:-:S07]  /*4580*/  @P1 FMUL.FTZ R36, R39, 2.3283064365386962891e-10 ;  /* 0x2f80000027241820 */ /* 0x000fce0000410000 */
.L_x_57:
[----:B------:R-:W-:Y:S01]  /*4590*/  HFMA2 R37, -RZ, RZ, 0, 0 ;  /* 0x00000000ff257431 */ /* 0x000fe200000001ff */
[----:B------:R-:W-:Y:S01]  /*45a0*/  MOV R50, R36 ;  /* 0x0000002400327202 */ /* 0x000fe20000000f00 */
[----:B------:R-:W-:-:S04]  /*45b0*/  IMAD.MOV.U32 R36, RZ, RZ, R43 ;  /* 0x000000ffff247224 */ /* 0x000fc800078e002b */
[----:B------:R-:W-:Y:S05]  /*45c0*/  RET.REL.NODEC R36 `(_Z9mc_kernellidddddimPdS_) ;  /* 0xffffffb8248c7950 */ /* 0x000fea0003c3ffff */
.L_x_58:
[----:B------:R-:W-:-:S00]  /*45d0*/  BRA `(.L_x_58) ;  /* 0xfffffffc00fc7947 */ /* 0x000fc0000383ffff */
[----:B------:R-:W-:-:S00]  /*45e0*/  NOP ;  /* 0x0000000000007918 */ /* 0x000fc00000000000 */
        /* <DEDUP_REMOVED lines=9> */
.L_x_61:


//--------------------- .nv.global.init           --------------------------
	.section	.nv.global.init,"aw",@progbits
	.align	4
.nv.global.init:
	.type		mrg32k3aM1SubSeq,@object
	.size		mrg32k3aM1SubSeq,(mrg32k3aM2SubSeq - mrg32k3aM1SubSeq)
mrg32k3aM1SubSeq:
        /*0000*/ 	.byte	0x0b, 0xcc, 0xee, 0x04, 0x73, 0x29, 0x8b, 0x6f, 0xf6, 0x53, 0x03, 0xf6, 0x23, 0xf6, 0xea, 0xda
        /* <DEDUP_REMOVED lines=125> */
	.type		mrg32k3aM2SubSeq,@object
	.size		mrg32k3aM2SubSeq,(mrg32k3aM1 - mrg32k3aM2SubSeq)
mrg32k3aM2SubSeq:
        /* <DEDUP_REMOVED lines=126> */
	.type		mrg32k3aM1,@object
	.size		mrg32k3aM1,(mrg32k3aM1Seq - mrg32k3aM1)
mrg32k3aM1:
        /* <DEDUP_REMOVED lines=144> */
	.type		mrg32k3aM1Seq,@object
	.size		mrg32k3aM1Seq,(mrg32k3aM2 - mrg32k3aM1Seq)
mrg32k3aM1Seq:
        /* <DEDUP_REMOVED lines=144> */
	.type		mrg32k3aM2,@object
	.size		mrg32k3aM2,(mrg32k3aM2Seq - mrg32k3aM2)
mrg32k3aM2:
        /* <DEDUP_REMOVED lines=144> */
	.type		mrg32k3aM2Seq,@object
	.size		mrg32k3aM2Seq,(precalc_xorwow_matrix - mrg32k3aM2Seq)
mrg32k3aM2Seq:
        /* <DEDUP_REMOVED lines=144> */
	.type		precalc_xorwow_matrix,@object
	.size		precalc_xorwow_matrix,(precalc_xorwow_offset_matrix - precalc_xorwow_matrix)
precalc_xorwow_matrix:
        /* <DEDUP_REMOVED lines=6400> */
	.type		precalc_xorwow_offset_matrix,@object
	.size		precalc_xorwow_offset_matrix,(.L_1 - precalc_xorwow_offset_matrix)
precalc_xorwow_offset_matrix:
        /* <DEDUP_REMOVED lines=6400> */
.L_1:


//--------------------- .nv.shared.reserved.0     --------------------------
	.section	.nv.shared.reserved.0,"aw",@nobits
	.weak		__nv_reservedSMEM_offset_0_alias
	.size		__nv_reservedSMEM_offset_0_alias, 0, 64
	.other		__nv_reservedSMEM_offset_0_alias,@"STO_CUDA_RESERVED_SHARED STV_DEFAULT"
__nv_reservedSMEM_offset_0_alias:
	.zero		0
	.zero		64


//--------------------- .nv.constant0._Z9mc_kernellidddddimPdS_ --------------------------
	.section	.nv.constant0._Z9mc_kernellidddddimPdS_,"a",@progbits
	.sectionflags	@""
	.align	4
.nv.constant0._Z9mc_kernellidddddimPdS_:
	.zero		984


//--------------------- SYMBOLS --------------------------

	.type		.nv.reservedSmem.offset0,@object
	.size		.nv.reservedSmem.offset0,0x4
